def matmul_kernel(
    a_ptr,
    b_ptr,
    c_ptr,
    M,
    N,
    K,
    stride_am,
    stride_ak,
    stride_bk,
    stride_bn,
    stride_cm,
    stride_cn,
    BLOCK_M: tl.constexpr,
    BLOCK_N: tl.constexpr,
    BLOCK_K: tl.constexpr,
    GROUP_M: tl.constexpr,
):
    pid = tl.program_id(axis=0)
    num_pid_m = tl.cdiv(M, BLOCK_M)
    num_pid_n = tl.cdiv(N, BLOCK_N)
    num_pid_in_group = GROUP_M * num_pid_n
    group_id = pid // num_pid_in_group
    first_pid_m = group_id * GROUP_M
    group_size_m = min(num_pid_m - first_pid_m, GROUP_M)
    pid_m = first_pid_m + ((pid % num_pid_in_group) % group_size_m)
    pid_n = (pid % num_pid_in_group) // group_size_m

    offs_am = (pid_m * BLOCK_M + tl.arange(0, BLOCK_M)) % M
    offs_bn = (pid_n * BLOCK_N + tl.arange(0, BLOCK_N)) % N
    offs_k = tl.arange(0, BLOCK_K)
    a_ptrs = a_ptr + offs_am[:, None] * stride_am + offs_k[None, :] * stride_ak
    b_ptrs = b_ptr + offs_k[:, None] * stride_bk + offs_bn[None, :] * stride_bn

    acc = tl.zeros((BLOCK_M, BLOCK_N), dtype=tl.float32)
    for kk in range(0, tl.cdiv(K, BLOCK_K)):
        a = tl.load(a_ptrs, mask=offs_k[None, :] < K - kk * BLOCK_K, other=0.0)
        b = tl.load(b_ptrs, mask=offs_k[:, None] < K - kk * BLOCK_K, other=0.0)
        acc = tl.dot(a, b, acc)
        a_ptrs += BLOCK_K * stride_ak
        b_ptrs += BLOCK_K * stride_bk

    c = acc.to(c_ptr.dtype.element_ty)
    offs_cm = pid_m * BLOCK_M + tl.arange(0, BLOCK_M)
    offs_cn = pid_n * BLOCK_N + tl.arange(0, BLOCK_N)
    c_ptrs = c_ptr + offs_cm[:, None] * stride_cm + offs_cn[None, :] * stride_cn
    mask = (offs_cm[:, None] < M) & (offs_cn[None, :] < N)
    tl.store(c_ptrs, c, mask=mask)

# config = {"BLOCK_K": 64, "BLOCK_M": 16, "BLOCK_N": 32, "GROUP_M": 8, "arch": "sm_80", "dtype": "fp16", "num_ctas": 1, "num_stages": 4, "num_warps": 8}
# arch = sm_80


// ===== COMPILED SASS (sm_80) =====

	.target	sm_80

	.elftype	@"ET_EXEC"


//--------------------- .note.nv.tkinfo           --------------------------
	.section	.note.nv.tkinfo,"",@"SHT_NOTE"
	.sectionflags	@"SHF_NOTE_NV_TKINFO"
	.tkinfo
        /*0018*/ 	.word	0x00000002
        /*0030*/ 	.string	""
        /*0030*/ 	.string	"ptxas"
        /*0030*/ 	.string	"Cuda compilation tools, release 13.0, V13.0.88"
        /*0030*/ 	.string	"Build cuda_13.0.r13.0/compiler.36424714_0"
        /*0030*/ 	.string	"-v  -suppress-debug-info  -lineinfo  -arch sm_80 "



//--------------------- .note.nv.cuinfo           --------------------------
	.section	.note.nv.cuinfo,"",@"SHT_NOTE"
	.sectionflags	@"SHF_NOTE_NV_CUINFO"
        /*0018*/ 	.short	0x0002
        /*001a*/ 	.short	0x0050
        /*001c*/ 	.short	0x0082
	.zero		2


//--------------------- .nv.info                  --------------------------
	.section	.nv.info,"",@"SHT_CUDA_INFO"
	.align	4


	//----- nvinfo : EIATTR_REGCOUNT
	.align		4
        /*0000*/ 	.byte	0x04, 0x2f
        /*0002*/ 	.short	(.L_1 - .L_0)
	.align		4
.L_0:
        /*0004*/ 	.word	index@(matmul_kernel)
        /*0008*/ 	.word	0x00000040


	//----- nvinfo : EIATTR_FRAME_SIZE
	.align		4
.L_1:
        /*000c*/ 	.byte	0x04, 0x11
        /*000e*/ 	.short	(.L_3 - .L_2)
	.align		4
.L_2:
        /*0010*/ 	.word	index@(matmul_kernel)
        /*0014*/ 	.word	0x00000000


	//----- nvinfo : EIATTR_MIN_STACK_SIZE
	.align		4
.L_3:
        /*0018*/ 	.byte	0x04, 0x12
        /*001a*/ 	.short	(.L_5 - .L_4)
	.align		4
.L_4:
        /*001c*/ 	.word	index@(matmul_kernel)
        /*0020*/ 	.word	0x00000000
.L_5:


//--------------------- .nv.info.matmul_kernel    --------------------------
	.section	.nv.info.matmul_kernel,"",@"SHT_CUDA_INFO"
	.sectionflags	@""
	.align	4


	//----- nvinfo : EIATTR_CUDA_API_VERSION
	.align		4
        /*0000*/ 	.byte	0x04, 0x37
        /*0002*/ 	.short	(.L_7 - .L_6)
.L_6:
        /*0004*/ 	.word	0x00000082


	//----- nvinfo : EIATTR_SW2861232_WAR
	.align		4
.L_7:
        /*0008*/ 	.byte	0x01, 0x35
	.zero		2


	//----- nvinfo : EIATTR_PARAM_CBANK
	.align		4
        /*000c*/ 	.byte	0x04, 0x0a
        /*000e*/ 	.short	(.L_9 - .L_8)
	.align		4
.L_8:
        /*0010*/ 	.word	index@(.nv.constant0.matmul_kernel)
        /*0014*/ 	.short	0x0160
        /*0016*/ 	.short	0x0050


	//----- nvinfo : EIATTR_CBANK_PARAM_SIZE
	.align		4
.L_9:
        /*0018*/ 	.byte	0x03, 0x19
        /*001a*/ 	.short	0x0050


	//----- nvinfo : EIATTR_KPARAM_INFO
	.align		4
        /*001c*/ 	.byte	0x04, 0x17
        /*001e*/ 	.short	(.L_11 - .L_10)
.L_10:
        /*0020*/ 	.word	0x00000000
        /*0024*/ 	.short	0x000d
        /*0026*/ 	.short	0x0048
        /*0028*/ 	.byte	0x00, 0xf4, 0x21, 0x00


	//----- nvinfo : EIATTR_KPARAM_INFO
	.align		4
.L_11:
        /*002c*/ 	.byte	0x04, 0x17
        /*002e*/ 	.short	(.L_13 - .L_12)
.L_12:
        /*0030*/ 	.word	0x00000000
        /*0034*/ 	.short	0x000c
        /*0036*/ 	.short	0x0040
        /*0038*/ 	.byte	0x00, 0xf4, 0x21, 0x00


	//----- nvinfo : EIATTR_KPARAM_INFO
	.align		4
.L_13:
        /*003c*/ 	.byte	0x04, 0x17
        /*003e*/ 	.short	(.L_15 - .L_14)
.L_14:
        /*0040*/ 	.word	0x00000000
        /*0044*/ 	.short	0x000b
        /*0046*/ 	.short	0x0038
        /*0048*/ 	.byte	0x00, 0xf0, 0x11, 0x00


	//----- nvinfo : EIATTR_KPARAM_INFO
	.align		4
.L_15:
        /*004c*/ 	.byte	0x04, 0x17
        /*004e*/ 	.short	(.L_17 - .L_16)
.L_16:
        /*0050*/ 	.word	0x00000000
        /*0054*/ 	.short	0x000a
        /*0056*/ 	.short	0x0034
        /*0058*/ 	.byte	0x00, 0xf0, 0x11, 0x00


	//----- nvinfo : EIATTR_KPARAM_INFO
	.align		4
.L_17:
        /*005c*/ 	.byte	0x04, 0x17
        /*005e*/ 	.short	(.L_19 - .L_18)
.L_18:
        /*0060*/ 	.word	0x00000000
        /*0064*/ 	.short	0x0009
        /*0066*/ 	.short	0x0030
        /*0068*/ 	.byte	0x00, 0xf0, 0x11, 0x00


	//----- nvinfo : EIATTR_KPARAM_INFO
	.align		4
.L_19:
        /*006c*/ 	.byte	0x04, 0x17
        /*006e*/ 	.short	(.L_21 - .L_20)
.L_20:
        /*0070*/ 	.word	0x00000000
        /*0074*/ 	.short	0x0008
        /*0076*/ 	.short	0x002c
        /*0078*/ 	.byte	0x00, 0xf0, 0x11, 0x00


	//----- nvinfo : EIATTR_KPARAM_INFO
	.align		4
.L_21:
        /*007c*/ 	.byte	0x04, 0x17
        /*007e*/ 	.short	(.L_23 - .L_22)
.L_22:
        /*0080*/ 	.word	0x00000000
        /*0084*/ 	.short	0x0007
        /*0086*/ 	.short	0x0028
        /*0088*/ 	.byte	0x00, 0xf0, 0x11, 0x00


	//----- nvinfo : EIATTR_KPARAM_INFO
	.align		4
.L_23:
        /*008c*/ 	.byte	0x04, 0x17
        /*008e*/ 	.short	(.L_25 - .L_24)
.L_24:
        /*0090*/ 	.word	0x00000000
        /*0094*/ 	.short	0x0006
        /*0096*/ 	.short	0x0024
        /*0098*/ 	.byte	0x00, 0xf0, 0x11, 0x00


	//----- nvinfo : EIATTR_KPARAM_INFO
	.align		4
.L_25:
        /*009c*/ 	.byte	0x04, 0x17
        /*009e*/ 	.short	(.L_27 - .L_26)
.L_26:
        /*00a0*/ 	.word	0x00000000
        /*00a4*/ 	.short	0x0005
        /*00a6*/ 	.short	0x0020
        /*00a8*/ 	.byte	0x00, 0xf0, 0x11, 0x00


	//----- nvinfo : EIATTR_KPARAM_INFO
	.align		4
.L_27:
        /*00ac*/ 	.byte	0x04, 0x17
        /*00ae*/ 	.short	(.L_29 - .L_28)
.L_28:
        /*00b0*/ 	.word	0x00000000
        /*00b4*/ 	.short	0x0004
        /*00b6*/ 	.short	0x001c
        /*00b8*/ 	.byte	0x00, 0xf0, 0x11, 0x00


	//----- nvinfo : EIATTR_KPARAM_INFO
	.align		4
.L_29:
        /*00bc*/ 	.byte	0x04, 0x17
        /*00be*/ 	.short	(.L_31 - .L_30)
.L_30:
        /*00c0*/ 	.word	0x00000000
        /*00c4*/ 	.short	0x0003
        /*00c6*/ 	.short	0x0018
        /*00c8*/ 	.byte	0x00, 0xf0, 0x11, 0x00


	//----- nvinfo : EIATTR_KPARAM_INFO
	.align		4
.L_31:
        /*00cc*/ 	.byte	0x04, 0x17
        /*00ce*/ 	.short	(.L_33 - .L_32)
.L_32:
        /*00d0*/ 	.word	0x00000000
        /*00d4*/ 	.short	0x0002
        /*00d6*/ 	.short	0x0010
        /*00d8*/ 	.byte	0x00, 0xf4, 0x21, 0x00


	//----- nvinfo : EIATTR_KPARAM_INFO
	.align		4
.L_33:
        /*00dc*/ 	.byte	0x04, 0x17
        /*00de*/ 	.short	(.L_35 - .L_34)
.L_34:
        /*00e0*/ 	.word	0x00000000
        /*00e4*/ 	.short	0x0001
        /*00e6*/ 	.short	0x0008
        /*00e8*/ 	.byte	0x00, 0xf4, 0x21, 0x00


	//----- nvinfo : EIATTR_KPARAM_INFO
	.align		4
.L_35:
        /*00ec*/ 	.byte	0x04, 0x17
        /*00ee*/ 	.short	(.L_37 - .L_36)
.L_36:
        /*00f0*/ 	.word	0x00000000
        /*00f4*/ 	.short	0x0000
        /*00f6*/ 	.short	0x0000
        /*00f8*/ 	.byte	0x00, 0xf4, 0x21, 0x00


	//----- nvinfo : EIATTR_MAXREG_COUNT
	.align		4
.L_37:
        /*00fc*/ 	.byte	0x03, 0x1b
        /*00fe*/ 	.short	0x00ff


	//----- nvinfo : EIATTR_NUM_BARRIERS
	.align		4
        /*0100*/ 	.byte	0x02, 0x4c
        /*0102*/ 	.byte	0x01
	.zero		1


	//----- nvinfo : EIATTR_MERCURY_ISA_VERSION
	.align		4
        /*0104*/ 	.byte	0x03, 0x5f
        /*0106*/ 	.short	0x0000


	//----- nvinfo : EIATTR_EXIT_INSTR_OFFSETS
	.align		4
        /*0108*/ 	.byte	0x04, 0x1c
        /*010a*/ 	.short	(.L_39 - .L_38)


	//   ....[0]....
.L_38:
        /*010c*/ 	.word	0x00001b30


	//   ....[1]....
        /*0110*/ 	.word	0x00001b60


	//----- nvinfo : EIATTR_REQNTID
	.align		4
.L_39:
        /*0114*/ 	.byte	0x04, 0x10
        /*0116*/ 	.short	(.L_41 - .L_40)
.L_40:
        /*0118*/ 	.word	0x00000100
        /*011c*/ 	.word	0x00000001
        /*0120*/ 	.word	0x00000001
.L_41:


//--------------------- .nv.callgraph             --------------------------
	.section	.nv.callgraph,"",@"SHT_CUDA_CALLGRAPH"
	.align	4
	.sectionentsize	8
	.align		4
        /*0000*/ 	.word	0x00000000
	.align		4
        /*0004*/ 	.word	0xffffffff
	.align		4
        /*0008*/ 	.word	0x00000000
	.align		4
        /*000c*/ 	.word	0xfffffffe
	.align		4
        /*0010*/ 	.word	0x00000000
	.align		4
        /*0014*/ 	.word	0xfffffffd
	.align		4
        /*0018*/ 	.word	0x00000000
	.align		4
        /*001c*/ 	.word	0xfffffffc


//--------------------- .nv.rel.action            --------------------------
	.section	.nv.rel.action,"",@"SHT_CUDA_RELOCINFO"
	.align	8
	.sectionentsize	8
        /*0000*/ 	.byte	0x73, 0x00, 0x00, 0x00, 0x00, 0x00, 0x00, 0x00, 0x00, 0x00, 0x00, 0x11, 0x25, 0x00, 0x05, 0x36


//--------------------- .nv.constant0.matmul_kernel --------------------------
	.section	.nv.constant0.matmul_kernel,"a",@progbits
	.sectionflags	@""
	.align	4
.nv.constant0.matmul_kernel:
	.zero		432


//--------------------- .text.matmul_kernel       --------------------------
	.section	.text.matmul_kernel,"ax",@progbits
	.sectioninfo	@"SHI_REGISTERS=64"
	.align	128
        .global         matmul_kernel
        .type           matmul_kernel,@function
        .size           matmul_kernel,(.L_x_3 - matmul_kernel)
        .other          matmul_kernel,@"STO_CUDA_ENTRY STV_DEFAULT"
matmul_kernel:
.text.matmul_kernel:
[----:B------:R-:W-:Y:S02]  /*0000*/  IMAD.MOV.U32 R1, RZ, RZ, c[0x0][0x28] ;  /* 0x00000a00ff017624 */ /* 0x000fe400078e00ff */
[----:B------:R-:W-:Y:S01]  /*0010*/  IMAD.MOV.U32 R0, RZ, RZ, 0x1f ;  /* 0x0000001fff007424 */ /* 0x000fe200078e00ff */
[----:B------:R-:W0:Y:S01]  /*0020*/  S2R R5, SR_CTAID.X ;  /* 0x0000000000057919 */ /* 0x000e220000002500 */
[----:B------:R-:W-:Y:S01]  /*0030*/  IMAD.MOV.U32 R34, RZ, RZ, c[0x0][0x180] ;  /* 0x00006000ff227624 */ /* 0x000fe200078e00ff */
[----:B------:R-:W-:Y:S02]  /*0040*/  ULDC.64 UR6, c[0x0][0x118] ;  /* 0x0000460000067ab9 */ /* 0x000fe40000000a00 */
[----:B------:R-:W-:Y:S01]  /*0050*/  IADD3 R0, R0, c[0x0][0x17c], RZ ;  /* 0x00005f0000007a10 */ /* 0x000fe20007ffe0ff */
[----:B------:R-:W1:Y:S01]  /*0060*/  S2R R24, SR_TID.X ;  /* 0x0000000000187919 */ /* 0x000e620000002100 */
[----:B------:R-:W-:Y:S02]  /*0070*/  IADD3 R34, R34, 0x3f, RZ ;  /* 0x0000003f22227810 */ /* 0x000fe40007ffe0ff */
[----:B------:R-:W-:-:S04]  /*0080*/  SHF.R.S32.HI R3, RZ, 0x1f, R0 ;  /* 0x0000001fff037819 */ /* 0x000fc80000011400 */
[----:B------:R-:W-:-:S04]  /*0090*/  LEA.HI R3, R3, R0, RZ, 0x5 ;  /* 0x0000000003037211 */ /* 0x000fc800078f28ff */
[----:B------:R-:W-:-:S05]  /*00a0*/  SHF.R.S32.HI R3, RZ, 0x5, R3 ;  /* 0x00000005ff037819 */ /* 0x000fca0000011403 */
[----:B------:R-:W-:Y:S01]  /*00b0*/  IMAD.SHL.U32 R4, R3, 0x8, RZ ;  /* 0x0000000803047824 */ /* 0x000fe200078e00ff */
[----:B0-----:R-:W-:-:S04]  /*00c0*/  IABS R8, R5 ;  /* 0x0000000500087213 */ /* 0x001fc80000000000 */
[-C--:B------:R-:W-:Y:S02]  /*00d0*/  IABS R7, R4.reuse ;  /* 0x0000000400077213 */ /* 0x080fe40000000000 */
[----:B------:R-:W-:Y:S02]  /*00e0*/  IABS R10, R4 ;  /* 0x00000004000a7213 */ /* 0x000fe40000000000 */
[----:B------:R-:W0:Y:S01]  /*00f0*/  I2F.RP R0, R7 ;  /* 0x0000000700007306 */ /* 0x000e220000209400 */
[----:B-1----:R-:W-:-:S04]  /*0100*/  SHF.R.U32.HI R41, RZ, 0x4, R24 ;  /* 0x00000004ff297819 */ /* 0x002fc80000011618 */
[----:B------:R-:W-:-:S03]  /*0110*/  SGXT.U32 R41, R41, 0x4 ;  /* 0x000000042929781a */ /* 0x000fc60000000000 */
[----:B0-----:R-:W0:Y:S02]  /*0120*/  MUFU.RCP R0, R0 ;  /* 0x0000000000007308 */ /* 0x001e240000001000 */
[----:B0-----:R-:W-:Y:S01]  /*0130*/  IADD3 R2, R0, 0xffffffe, RZ ;  /* 0x0ffffffe00027810 */ /* 0x001fe20007ffe0ff */
[----:B------:R-:W-:-:S05]  /*0140*/  IMAD.MOV R0, RZ, RZ, -R10 ;  /* 0x000000ffff007224 */ /* 0x000fca00078e0a0a */
[----:B------:R0:W1:Y:S02]  /*0150*/  F2I.FTZ.U32.TRUNC.NTZ R3, R2 ;  /* 0x0000000200037305 */ /* 0x000064000021f000 */
[----:B0-----:R-:W-:Y:S02]  /*0160*/  IMAD.MOV.U32 R2, RZ, RZ, RZ ;  /* 0x000000ffff027224 */ /* 0x001fe400078e00ff */
[----:B-1----:R-:W-:-:S04]  /*0170*/  IMAD.MOV R6, RZ, RZ, -R3 ;  /* 0x000000ffff067224 */ /* 0x002fc800078e0a03 */
[----:B------:R-:W-:Y:S02]  /*0180*/  IMAD R9, R6, R7, RZ ;  /* 0x0000000706097224 */ /* 0x000fe400078e02ff */
[----:B------:R-:W-:Y:S02]  /*0190*/  IMAD.MOV.U32 R6, RZ, RZ, R8 ;  /* 0x000000ffff067224 */ /* 0x000fe400078e0008 */
[----:B------:R-:W-:-:S06]  /*01a0*/  IMAD.HI.U32 R3, R3, R9, R2 ;  /* 0x0000000903037227 */ /* 0x000fcc00078e0002 */
[----:B------:R-:W-:-:S04]  /*01b0*/  IMAD.HI.U32 R3, R3, R6, RZ ;  /* 0x0000000603037227 */ /* 0x000fc800078e00ff */
[----:B------:R-:W-:-:S05]  /*01c0*/  IMAD R0, R3, R0, R6 ;  /* 0x0000000003007224 */ /* 0x000fca00078e0206 */
[----:B------:R-:W-:-:S13]  /*01d0*/  ISETP.GT.U32.AND P1, PT, R7, R0, PT ;  /* 0x000000000700720c */ /* 0x000fda0003f24070 */
[----:B------:R-:W-:Y:S01]  /*01e0*/  @!P1 IMAD.IADD R0, R0, 0x1, -R7 ;  /* 0x0000000100009824 */ /* 0x000fe200078e0a07 */
[----:B------:R-:W-:Y:S02]  /*01f0*/  @!P1 IADD3 R3, R3, 0x1, RZ ;  /* 0x0000000103039810 */ /* 0x000fe40007ffe0ff */
[----:B------:R-:W-:Y:S02]  /*0200*/  ISETP.NE.AND P1, PT, R4, RZ, PT ;  /* 0x000000ff0400720c */ /* 0x000fe40003f25270 */
[----:B------:R-:W-:Y:S02]  /*0210*/  ISETP.GE.U32.AND P0, PT, R0, R7, PT ;  /* 0x000000070000720c */ /* 0x000fe40003f06070 */
[----:B------:R-:W-:-:S04]  /*0220*/  LOP3.LUT R0, R5, R4, RZ, 0x3c, !PT ;  /* 0x0000000405007212 */ /* 0x000fc800078e3cff */
[----:B------:R-:W-:Y:S01]  /*0230*/  ISETP.GE.AND P2, PT, R0, RZ, PT ;  /* 0x000000ff0000720c */ /* 0x000fe20003f46270 */
[----:B------:R-:W-:-:S05]  /*0240*/  IMAD.MOV.U32 R0, RZ, RZ, c[0x0][0x178] ;  /* 0x00005e00ff007624 */ /* 0x000fca00078e00ff */
[----:B------:R-:W-:Y:S02]  /*0250*/  IADD3 R0, R0, 0xf, RZ ;  /* 0x0000000f00007810 */ /* 0x000fe40007ffe0ff */
[----:B------:R-:W-:-:S05]  /*0260*/  @P0 IADD3 R3, R3, 0x1, RZ ;  /* 0x0000000103030810 */ /* 0x000fca0007ffe0ff */
[----:B------:R-:W-:Y:S01]  /*0270*/  IMAD.MOV.U32 R2, RZ, RZ, R3 ;  /* 0x000000ffff027224 */ /* 0x000fe200078e0003 */
[----:B------:R-:W-:-:S03]  /*0280*/  SHF.R.S32.HI R3, RZ, 0x1f, R0 ;  /* 0x0000001fff037819 */ /* 0x000fc60000011400 */
[----:B------:R-:W-:Y:S01]  /*0290*/  @!P2 IMAD.MOV R2, RZ, RZ, -R2 ;  /* 0x000000ffff02a224 */ /* 0x000fe200078e0a02 */
[----:B------:R-:W-:Y:S02]  /*02a0*/  @!P1 LOP3.LUT R2, RZ, R4, RZ, 0x33, !PT ;  /* 0x00000004ff029212 */ /* 0x000fe400078e33ff */
[----:B------:R-:W-:-:S03]  /*02b0*/  LEA.HI R3, R3, R0, RZ, 0x4 ;  /* 0x0000000003037211 */ /* 0x000fc600078f20ff */
[----:B------:R-:W-:Y:S02]  /*02c0*/  IMAD.SHL.U32 R6, R2, 0x8, RZ ;  /* 0x0000000802067824 */ /* 0x000fe400078e00ff */
[----:B------:R-:W-:-:S03]  /*02d0*/  IMAD.MOV R2, RZ, RZ, -R2 ;  /* 0x000000ffff027224 */ /* 0x000fc600078e0a02 */
[----:B------:R-:W-:Y:S01]  /*02e0*/  LEA.HI.SX32 R3, R3, -R6, 0x1c ;  /* 0x8000000603037211 */ /* 0x000fe200078fe2ff */
[----:B------:R-:W-:-:S03]  /*02f0*/  IMAD R4, R4, R2, R5 ;  /* 0x0000000204047224 */ /* 0x000fc600078e0205 */
[----:B------:R-:W-:Y:S02]  /*0300*/  IMNMX R11, R3, 0x8, PT ;  /* 0x00000008030b7817 */ /* 0x000fe40003800200 */
[----:B------:R-:W-:Y:S02]  /*0310*/  IABS R9, R4 ;  /* 0x0000000400097213 */ /* 0x000fe40000000000 */
[----:B------:R-:W-:-:S04]  /*0320*/  IABS R7, R11 ;  /* 0x0000000b00077213 */ /* 0x000fc80000000000 */
[----:B------:R-:W0:Y:S08]  /*0330*/  I2F.RP R0, R7 ;  /* 0x0000000700007306 */ /* 0x000e300000209400 */
[----:B0-----:R-:W0:Y:S02]  /*0340*/  MUFU.RCP R0, R0 ;  /* 0x0000000000007308 */ /* 0x001e240000001000 */
[----:B0-----:R-:W-:-:S06]  /*0350*/  IADD3 R3, R0, 0xffffffe, RZ ;  /* 0x0ffffffe00037810 */ /* 0x001fcc0007ffe0ff */
[----:B------:R-:W0:Y:S02]  /*0360*/  F2I.FTZ.U32.TRUNC.NTZ R3, R3 ;  /* 0x0000000300037305 */ /* 0x000e24000021f000 */
[----:B0-----:R-:W-:-:S04]  /*0370*/  IMAD.MOV R8, RZ, RZ, -R3 ;  /* 0x000000ffff087224 */ /* 0x001fc800078e0a03 */
[----:B------:R-:W-:Y:S01]  /*0380*/  IMAD.MOV.U32 R2, RZ, RZ, R8 ;  /* 0x000000ffff027224 */ /* 0x000fe200078e0008 */
[----:B------:R-:W-:-:S03]  /*0390*/  IABS R8, R11 ;  /* 0x0000000b00087213 */ /* 0x000fc60000000000 */
[----:B------:R-:W-:Y:S02]  /*03a0*/  IMAD R5, R2, R7, RZ ;  /* 0x0000000702057224 */ /* 0x000fe400078e02ff */
[----:B------:R-:W-:Y:S02]  /*03b0*/  IMAD.MOV.U32 R2, RZ, RZ, RZ ;  /* 0x000000ffff027224 */ /* 0x000fe400078e00ff */
[----:B------:R-:W-:Y:S02]  /*03c0*/  IMAD.MOV R0, RZ, RZ, -R8 ;  /* 0x000000ffff007224 */ /* 0x000fe400078e0a08 */
[----:B------:R-:W-:Y:S01]  /*03d0*/  IMAD.HI.U32 R2, R3, R5, R2 ;  /* 0x0000000503027227 */ /* 0x000fe200078e0002 */
[----:B------:R-:W-:-:S05]  /*03e0*/  LOP3.LUT R3, R24, 0xf, RZ, 0xc0, !PT ;  /* 0x0000000f18037812 */ /* 0x000fca00078ec0ff */
        /* <DEDUP_REMOVED lines=8> */
[----:B------:R-:W-:-:S07]  /*0470*/  ISETP.GE.AND P2, PT, R0, RZ, PT ;  /* 0x000000ff0000720c */ /* 0x000fce0003f46270 */
[----:B------:R-:W-:Y:S02]  /*0480*/  @P0 IADD3 R2, R2, 0x1, RZ ;  /* 0x0000000102020810 */ /* 0x000fe40007ffe0ff */
[----:B------:R-:W-:-:S04]  /*0490*/  ISETP.GT.AND P0, PT, R34, 0x3f, PT ;  /* 0x0000003f2200780c */ /* 0x000fc80003f04270 */
[----:B------:R-:W-:Y:S01]  /*04a0*/  @!P2 IMAD.MOV R2, RZ, RZ, -R2 ;  /* 0x000000ffff02a224 */ /* 0x000fe200078e0a02 */
[----:B------:R-:W-:-:S05]  /*04b0*/  @!P1 LOP3.LUT R2, RZ, R11, RZ, 0x33, !PT ;  /* 0x0000000bff029212 */ /* 0x000fca00078e33ff */
[----:B------:R-:W-:Y:S02]  /*04c0*/  IMAD.MOV R0, RZ, RZ, -R2 ;  /* 0x000000ffff007224 */ /* 0x000fe400078e0a02 */
[----:B------:R-:W-:Y:S01]  /*04d0*/  IMAD.SHL.U32 R8, R2, 0x20, RZ ;  /* 0x0000002002087824 */ /* 0x000fe200078e00ff */
[----:B------:R-:W-:Y:S01]  /*04e0*/  @!P0 PRMT R16, RZ, 0x7610, R16 ;  /* 0x00007610ff108816 */ /* 0x000fe20000000010 */
[----:B------:R-:W-:Y:S01]  /*04f0*/  IMAD R0, R11, R0, R4 ;  /* 0x000000000b007224 */ /* 0x000fe200078e0204 */
[----:B------:R-:W-:Y:S01]  /*0500*/  @!P0 PRMT R18, RZ, 0x7610, R18 ;  /* 0x00007610ff128816 */ /* 0x000fe20000000012 */
[----:B------:R-:W-:Y:S01]  /*0510*/  @!P0 IMAD.SHL.U32 R11, R24, 0x20, RZ ;  /* 0x00000020180b8824 */ /* 0x000fe200078e00ff */
[----:B------:R-:W-:Y:S01]  /*0520*/  @!P0 PRMT R16, R16, 0x5410, RZ ;  /* 0x0000541010108816 */ /* 0x000fe200000000ff */
[----:B------:R-:W-:Y:S01]  /*0530*/  IMAD.IADD R0, R6, 0x1, R0 ;  /* 0x0000000106007824 */ /* 0x000fe200078e0200 */
[----:B------:R-:W-:Y:S02]  /*0540*/  @!P0 PRMT R18, R18, 0x5410, RZ ;  /* 0x0000541012128816 */ /* 0x000fe400000000ff */
[----:B------:R-:W-:Y:S01]  /*0550*/  @!P0 LOP3.LUT R9, R11, 0x60, RZ, 0xc0, !PT ;  /* 0x000000600b098812 */ /* 0x000fe200078ec0ff */
[----:B------:R-:W-:Y:S01]  /*0560*/  IMAD R10, R0, 0x10, R3 ;  /* 0x00000010000a7824 */ /* 0x000fe200078e0203 */
[----:B------:R-:W-:Y:S05]  /*0570*/  @!P0 BRA `(.L_x_0) ;  /* 0x0000137000008947 */ /* 0x000fea0003800000 */
[----:B------:R-:W-:Y:S01]  /*0580*/  IABS R0, c[0x0][0x17c] ;  /* 0x00005f0000007a13 */ /* 0x000fe20000000000 */
[----:B------:R-:W-:Y:S01]  /*0590*/  ULDC UR4, c[0x0][0x180] ;  /* 0x0000600000047ab9 */ /* 0x000fe20000000800 */
[----:B------:R-:W-:-:S02]  /*05a0*/  IABS R3, c[0x0][0x178] ;  /* 0x00005e0000037a13 */ /* 0x000fc40000000000 */
[----:B------:R-:W0:Y:S01]  /*05b0*/  I2F.RP R2, R0 ;  /* 0x0000000000027306 */ /* 0x000e220000209400 */
[----:B------:R-:W-:Y:S02]  /*05c0*/  SHF.R.U32.HI R11, RZ, 0x6, R24 ;  /* 0x00000006ff0b7819 */ /* 0x000fe40000011618 */
[----:B------:R-:W-:Y:S02]  /*05d0*/  LOP3.LUT R39, R41, 0x10, RZ, 0xfc, !PT ;  /* 0x0000001029277812 */ /* 0x000fe400078efcff */
[----:B------:R-:W-:Y:S02]  /*05e0*/  SGXT.U32 R11, R11, 0x2 ;  /* 0x000000020b0b781a */ /* 0x000fe40000000000 */
[----:B------:R-:W-:Y:S01]  /*05f0*/  LOP3.LUT R38, R41, 0x20, RZ, 0xfc, !PT ;  /* 0x0000002029267812 */ /* 0x000fe200078efcff */
[----:B------:R-:W1:Y:S01]  /*0600*/  I2F.RP R5, R3 ;  /* 0x0000000300057306 */ /* 0x000e620000209400 */
[----:B------:R-:W-:Y:S01]  /*0610*/  LOP3.LUT R11, R8, R11, RZ, 0xfc, !PT ;  /* 0x0000000b080b7212 */ /* 0x000fe200078efcff */
[----:B------:R-:W-:Y:S01]  /*0620*/  IMAD R31, R39, c[0x0][0x188], RZ ;  /* 0x00006200271f7a24 */ /* 0x000fe200078e02ff */
[----:B------:R-:W-:Y:S01]  /*0630*/  LEA.HI R37, R24, 0x30, RZ, 0x1c ;  /* 0x0000003018257811 */ /* 0x000fe200078fe0ff */
[----:B------:R-:W-:Y:S01]  /*0640*/  IMAD R30, R38, c[0x0][0x188], RZ ;  /* 0x00006200261e7a24 */ /* 0x000fe200078e02ff */
[----:B------:R-:W-:-:S02]  /*0650*/  LOP3.LUT R4, R11, 0x1c, RZ, 0xfc, !PT ;  /* 0x0000001c0b047812 */ /* 0x000fc400078efcff */
[C---:B------:R-:W-:Y:S01]  /*0660*/  LOP3.LUT R20, R11.reuse, 0x14, RZ, 0xfc, !PT ;  /* 0x000000140b147812 */ /* 0x040fe200078efcff */
[----:B0-----:R-:W0:Y:S01]  /*0670*/  MUFU.RCP R2, R2 ;  /* 0x0000000200027308 */ /* 0x001e220000001000 */
[----:B------:R-:W-:Y:S01]  /*0680*/  LOP3.LUT R26, R11, 0x10, RZ, 0xfc, !PT ;  /* 0x000000100b1a7812 */ /* 0x000fe200078efcff */
[----:B------:R-:W-:Y:S01]  /*0690*/  IMAD R29, R37, c[0x0][0x188], RZ ;  /* 0x00006200251d7a24 */ /* 0x000fe200078e02ff */
[C---:B------:R-:W-:Y:S02]  /*06a0*/  LOP3.LUT R27, R11.reuse, 0xc, RZ, 0xfc, !PT ;  /* 0x0000000c0b1b7812 */ /* 0x040fe400078efcff */
[----:B------:R-:W-:Y:S02]  /*06b0*/  IABS R17, R26 ;  /* 0x0000001a00117213 */ /* 0x000fe40000000000 */
[----:B------:R-:W-:Y:S01]  /*06c0*/  LOP3.LUT R22, R11, 0x4, RZ, 0xfc, !PT ;  /* 0x000000040b167812 */ /* 0x000fe200078efcff */
[----:B-1----:R-:W1:Y:S01]  /*06d0*/  MUFU.RCP R5, R5 ;  /* 0x0000000500057308 */ /* 0x002e620000001000 */
[----:B------:R-:W-:-:S02]  /*06e0*/  IABS R21, R27 ;  /* 0x0000001b00157213 */ /* 0x000fc40000000000 */
[----:B------:R-:W-:Y:S02]  /*06f0*/  IABS R25, R22 ;  /* 0x0000001600197213 */ /* 0x000fe40000000000 */
[C---:B------:R-:W-:Y:S02]  /*0700*/  LOP3.LUT R28, R11.reuse, 0x8, RZ, 0xfc, !PT ;  /* 0x000000080b1c7812 */ /* 0x040fe400078efcff */
[C---:B------:R-:W-:Y:S02]  /*0710*/  ISETP.GE.AND P1, PT, R11.reuse, RZ, PT ;  /* 0x000000ff0b00720c */ /* 0x040fe40003f26270 */
[----:B0-----:R-:W-:Y:S02]  /*0720*/  IADD3 R12, R2, 0xffffffe, RZ ;  /* 0x0ffffffe020c7810 */ /* 0x001fe40007ffe0ff */
[----:B------:R-:W-:Y:S02]  /*0730*/  LOP3.LUT R2, R11, 0x18, RZ, 0xfc, !PT ;  /* 0x000000180b027812 */ /* 0x000fe400078efcff */
[----:B------:R0:W2:Y:S01]  /*0740*/  F2I.FTZ.U32.TRUNC.NTZ R13, R12 ;  /* 0x0000000c000d7305 */ /* 0x0000a2000021f000 */
[----:B------:R-:W-:-:S02]  /*0750*/  IABS R23, R28 ;  /* 0x0000001c00177213 */ /* 0x000fc40000000000 */
[----:B-1----:R-:W-:Y:S02]  /*0760*/  IADD3 R6, R5, 0xffffffe, RZ ;  /* 0x0ffffffe05067810 */ /* 0x002fe40007ffe0ff */
[----:B------:R-:W-:Y:S02]  /*0770*/  IABS R19, R2 ;  /* 0x0000000200137213 */ /* 0x000fe40000000000 */
[----:B------:R-:W-:Y:S01]  /*0780*/  LOP3.LUT R36, R24, 0x3f, RZ, 0xc0, !PT ;  /* 0x0000003f18247812 */ /* 0x000fe200078ec0ff */
[----:B------:R-:W1:Y:S01]  /*0790*/  F2I.FTZ.U32.TRUNC.NTZ R7, R6 ;  /* 0x0000000600077305 */ /* 0x000e62000021f000 */
[----:B0-----:R-:W-:-:S03]  /*07a0*/  IMAD.MOV.U32 R12, RZ, RZ, RZ ;  /* 0x000000ffff0c7224 */ /* 0x001fc600078e00ff */
[----:B------:R-:W-:Y:S02]  /*07b0*/  IMAD R35, R36, c[0x0][0x18c], RZ ;  /* 0x0000630024237a24 */ /* 0x000fe400078e02ff */
[----:B--2---:R-:W-:-:S04]  /*07c0*/  IMAD.MOV R9, RZ, RZ, -R13 ;  /* 0x000000ffff097224 */ /* 0x004fc800078e0a0d */
[----:B------:R-:W-:Y:S01]  /*07d0*/  IMAD R5, R9, R0, RZ ;  /* 0x0000000009057224 */ /* 0x000fe200078e02ff */
[----:B------:R-:W-:-:S03]  /*07e0*/  IABS R9, R4 ;  /* 0x0000000400097213 */ /* 0x000fc60000000000 */
[----:B------:R-:W-:Y:S01]  /*07f0*/  IMAD.HI.U32 R12, R13, R5, R12 ;  /* 0x000000050d0c7227 */ /* 0x000fe200078e000c */
[----:B------:R-:W-:-:S03]  /*0800*/  SHF.R.S32.HI R5, RZ, 0x1f, R34 ;  /* 0x0000001fff057819 */ /* 0x000fc60000011422 */
[----:B------:R-:W-:Y:S01]  /*0810*/  IMAD.MOV.U32 R13, RZ, RZ, R9 ;  /* 0x000000ffff0d7224 */ /* 0x000fe200078e0009 */
[----:B------:R-:W-:Y:S01]  /*0820*/  LEA.HI R34, R5, R34, RZ, 0x6 ;  /* 0x0000002205227211 */ /* 0x000fe200078f30ff */
[----:B-1----:R-:W-:Y:S02]  /*0830*/  IMAD.MOV R14, RZ, RZ, -R7 ;  /* 0x000000ffff0e7224 */ /* 0x002fe400078e0a07 */
[----:B------:R-:W-:Y:S01]  /*0840*/  IMAD.HI.U32 R6, R12, R13, RZ ;  /* 0x0000000d0c067227 */ /* 0x000fe200078e00ff */
[----:B------:R-:W-:-:S03]  /*0850*/  SHF.R.S32.HI R34, RZ, 0x6, R34 ;  /* 0x00000006ff227819 */ /* 0x000fc60000011422 */
[----:B------:R-:W-:Y:S02]  /*0860*/  IMAD.MOV R5, RZ, RZ, -R6 ;  /* 0x000000ffff057224 */ /* 0x000fe400078e0a06 */
[----:B------:R-:W-:Y:S02]  /*0870*/  IMAD R15, R14, R3, RZ ;  /* 0x000000030e0f7224 */ /* 0x000fe400078e02ff */
[----:B------:R-:W-:Y:S02]  /*0880*/  IMAD.MOV.U32 R6, RZ, RZ, RZ ;  /* 0x000000ffff067224 */ /* 0x000fe400078e00ff */
[----:B------:R-:W-:-:S04]  /*0890*/  IMAD.HI.U32 R9, R12, R19, RZ ;  /* 0x000000130c097227 */ /* 0x000fc800078e00ff */
[----:B------:R-:W-:Y:S01]  /*08a0*/  IMAD.HI.U32 R14, R7, R15, R6 ;  /* 0x0000000f070e7227 */ /* 0x000fe200078e0006 */
[----:B------:R-:W-:-:S03]  /*08b0*/  IABS R15, R20 ;  /* 0x00000014000f7213 */ /* 0x000fc60000000000 */
[----:B------:R-:W-:Y:S02]  /*08c0*/  IMAD R7, R0, R5, R13 ;  /* 0x0000000500077224 */ /* 0x000fe400078e020d */
[----:B------:R-:W-:-:S03]  /*08d0*/  IMAD.HI.U32 R5, R12, R15, RZ ;  /* 0x0000000f0c057227 */ /* 0x000fc600078e00ff */
[----:B------:R-:W-:Y:S01]  /*08e0*/  ISETP.GT.U32.AND P0, PT, R0, R7, PT ;  /* 0x000000070000720c */ /* 0x000fe20003f04070 */
[----:B------:R-:W-:Y:S02]  /*08f0*/  IMAD.MOV R9, RZ, RZ, -R9 ;  /* 0x000000ffff097224 */ /* 0x000fe400078e0a09 */
[----:B------:R-:W-:Y:S02]  /*0900*/  IMAD.MOV R5, RZ, RZ, -R5 ;  /* 0x000000ffff057224 */ /* 0x000fe400078e0a05 */
[----:B------:R-:W-:-:S04]  /*0910*/  IMAD.HI.U32 R6, R12, R17, RZ ;  /* 0x000000110c067227 */ /* 0x000fc800078e00ff */
[C---:B------:R-:W-:Y:S02]  /*0920*/  IMAD R19, R0.reuse, R9, R19 ;  /* 0x0000000900137224 */ /* 0x040fe400078e0213 */
[----:B------:R-:W-:Y:S02]  /*0930*/  IMAD R5, R0, R5, R15 ;  /* 0x0000000500057224 */ /* 0x000fe400078e020f */
[----:B------:R-:W-:Y:S01]  /*0940*/  IMAD.HI.U32 R9, R12, R21, RZ ;  /* 0x000000150c097227 */ /* 0x000fe200078e00ff */
[C---:B------:R-:W-:Y:S02]  /*0950*/  ISETP.GT.U32.AND P5, PT, R0.reuse, R19, PT ;  /* 0x000000130000720c */ /* 0x040fe40003fa4070 */
[----:B------:R-:W-:Y:S01]  /*0960*/  ISETP.GT.U32.AND P3, PT, R0, R5, PT ;  /* 0x000000050000720c */ /* 0x000fe20003f64070 */
[----:B------:R-:W-:Y:S02]  /*0970*/  IMAD.MOV R15, RZ, RZ, -R6 ;  /* 0x000000ffff0f7224 */ /* 0x000fe400078e0a06 */
[----:B------:R-:W-:-:S04]  /*0980*/  IMAD.HI.U32 R6, R12, R25, RZ ;  /* 0x000000190c067227 */ /* 0x000fc800078e00ff */
[----:B------:R-:W-:Y:S02]  /*0990*/  IMAD.MOV R16, RZ, RZ, -R9 ;  /* 0x000000ffff107224 */ /* 0x000fe400078e0a09 */
[----:B------:R-:W-:Y:S02]  /*09a0*/  IMAD R9, R0, R15, R17 ;  /* 0x0000000f00097224 */ /* 0x000fe400078e0211 */
[----:B------:R-:W-:Y:S02]  /*09b0*/  IMAD.MOV R6, RZ, RZ, -R6 ;  /* 0x000000ffff067224 */ /* 0x000fe400078e0a06 */
[----:B------:R-:W-:Y:S01]  /*09c0*/  IMAD.HI.U32 R13, R12, R23, RZ ;  /* 0x000000170c0d7227 */ /* 0x000fe200078e00ff */
[----:B------:R-:W-:-:S03]  /*09d0*/  ISETP.GT.U32.AND P2, PT, R0, R9, PT ;  /* 0x000000090000720c */ /* 0x000fc60003f44070 */
[C---:B------:R-:W-:Y:S01]  /*09e0*/  IMAD R17, R0.reuse, R6, R25 ;  /* 0x0000000600117224 */ /* 0x040fe200078e0219 */
[----:B------:R-:W-:Y:S01]  /*09f0*/  IABS R6, R10 ;  /* 0x0000000a00067213 */ /* 0x000fe20000000000 */
[----:B------:R-:W-:Y:S02]  /*0a00*/  IMAD.MOV R18, RZ, RZ, -R13 ;  /* 0x000000ffff127224 */ /* 0x000fe400078e0a0d */
[--C-:B------:R-:W-:Y:S01]  /*0a10*/  @!P0 IMAD.IADD R7, R7, 0x1, -R0.reuse ;  /* 0x0000000107078824 */ /* 0x100fe200078e0a00 */
[C---:B------:R-:W-:Y:S01]  /*0a20*/  ISETP.GT.U32.AND P6, PT, R0.reuse, R17, PT ;  /* 0x000000110000720c */ /* 0x040fe20003fc4070 */
[C---:B------:R-:W-:Y:S01]  /*0a30*/  IMAD R13, R0.reuse, R16, R21 ;  /* 0x00000010000d7224 */ /* 0x040fe200078e0215 */
[----:B------:R-:W-:Y:S01]  /*0a40*/  IABS R21, R11 ;  /* 0x0000000b00157213 */ /* 0x000fe20000000000 */
[--C-:B------:R-:W-:Y:S01]  /*0a50*/  @!P5 IMAD.IADD R19, R19, 0x1, -R0.reuse ;  /* 0x000000011313d824 */ /* 0x100fe200078e0a00 */
[C---:B------:R-:W-:Y:S01]  /*0a60*/  ISETP.GT.U32.AND P5, PT, R0.reuse, R7, PT ;  /* 0x000000070000720c */ /* 0x040fe20003fa4070 */
[----:B------:R-:W-:Y:S01]  /*0a70*/  @!P2 IMAD.IADD R9, R9, 0x1, -R0 ;  /* 0x000000010909a824 */ /* 0x000fe200078e0a00 */
[----:B------:R-:W-:Y:S01]  /*0a80*/  ISETP.GT.U32.AND P4, PT, R0, R13, PT ;  /* 0x0000000d0000720c */ /* 0x000fe20003f84070 */
[----:B------:R-:W-:Y:S01]  /*0a90*/  IMAD.HI.U32 R12, R12, R21, RZ ;  /* 0x000000150c0c7227 */ /* 0x000fe200078e00ff */
[----:B------:R-:W-:-:S02]  /*0aa0*/  ISETP.GE.AND P2, PT, R4, RZ, PT ;  /* 0x000000ff0400720c */ /* 0x000fc40003f46270 */
[----:B------:R-:W-:Y:S01]  /*0ab0*/  SHF.R.S32.HI R16, RZ, 0x2, R24 ;  /* 0x00000002ff107819 */ /* 0x000fe20000011418 */
[----:B------:R-:W-:Y:S02]  /*0ac0*/  IMAD.MOV R12, RZ, RZ, -R12 ;  /* 0x000000ffff0c7224 */ /* 0x000fe400078e0a0c */
[--C-:B------:R-:W-:Y:S01]  /*0ad0*/  @!P6 IMAD.IADD R17, R17, 0x1, -R0.reuse ;  /* 0x000000011111e824 */ /* 0x100fe200078e0a00 */
[C---:B------:R-:W-:Y:S01]  /*0ae0*/  ISETP.GT.U32.AND P6, PT, R0.reuse, R9, PT ;  /* 0x000000090000720c */ /* 0x040fe20003fc4070 */
[----:B------:R-:W-:Y:S01]  /*0af0*/  IMAD R15, R0, R18, R23 ;  /* 0x00000012000f7224 */ /* 0x000fe200078e0217 */
[----:B------:R-:W-:Y:S01]  /*0b00*/  SGXT R16, R16, 0x1 ;  /* 0x000000011010781a */ /* 0x000fe20000000200 */
[--C-:B------:R-:W-:Y:S02]  /*0b10*/  @!P5 IMAD.IADD R7, R7, 0x1, -R0.reuse ;  /* 0x000000010707d824 */ /* 0x100fe400078e0a00 */
[----:B------:R-:W-:Y:S01]  /*0b20*/  @!P4 IMAD.IADD R13, R13, 0x1, -R0 ;  /* 0x000000010d0dc824 */ /* 0x000fe200078e0a00 */
[----:B------:R-:W-:Y:S01]  /*0b30*/  ISETP.GE.AND P4, PT, R2, RZ, PT ;  /* 0x000000ff0200720c */ /* 0x000fe20003f86270 */
[----:B------:R-:W-:Y:S01]  /*0b40*/  IMAD.HI.U32 R2, R14, R6, RZ ;  /* 0x000000060e027227 */ /* 0x000fe200078e00ff */
[----:B------:R-:W-:-:S02]  /*0b50*/  ISETP.GT.U32.AND P0, PT, R0, R15, PT ;  /* 0x0000000f0000720c */ /* 0x000fc40003f04070 */
[----:B------:R-:W-:Y:S01]  /*0b60*/  ISETP.GT.U32.AND P5, PT, R0, R13, PT ;  /* 0x0000000d0000720c */ /* 0x000fe20003fa4070 */
[----:B------:R-:W-:Y:S01]  /*0b70*/  IMAD.MOV.U32 R14, RZ, RZ, R7 ;  /* 0x000000ffff0e7224 */ /* 0x000fe200078e0007 */
[----:B------:R-:W-:Y:S01]  /*0b80*/  LOP3.LUT R16, R16, 0x90, RZ, 0xc0, !PT ;  /* 0x0000009010107812 */ /* 0x000fe200078ec0ff */
[C---:B------:R-:W-:Y:S02]  /*0b90*/  IMAD R21, R0.reuse, R12, R21 ;  /* 0x0000000c00157224 */ /* 0x040fe400078e0215 */
[----:B------:R-:W-:Y:S01]  /*0ba0*/  @!P2 IMAD.MOV R14, RZ, RZ, -R14 ;  /* 0x000000ffff0ea224 */ /* 0x000fe200078e0a0e */
[C---:B------:R-:W-:Y:S01]  /*0bb0*/  ISETP.GT.U32.AND P2, PT, R0.reuse, R17, PT ;  /* 0x000000110000720c */ /* 0x040fe20003f44070 */
[----:B------:R-:W-:Y:S01]  /*0bc0*/  @!P6 IMAD.IADD R9, R9, 0x1, -R0 ;  /* 0x000000010909e824 */ /* 0x000fe200078e0a00 */
[C---:B------:R-:W-:Y:S01]  /*0bd0*/  ISETP.GT.U32.AND P6, PT, R0.reuse, R21, PT ;  /* 0x000000150000720c */ /* 0x040fe20003fc4070 */
[----:B------:R-:W-:Y:S02]  /*0be0*/  IMAD.MOV R2, RZ, RZ, -R2 ;  /* 0x000000ffff027224 */ /* 0x000fe400078e0a02 */
[----:B------:R-:W-:Y:S01]  /*0bf0*/  @!P3 IMAD.IADD R5, R5, 0x1, -R0 ;  /* 0x000000010505b824 */ /* 0x000fe200078e0a00 */
[C---:B------:R-:W-:Y:S01]  /*0c00*/  ISETP.GT.U32.AND P3, PT, R0.reuse, R19, PT ;  /* 0x000000130000720c */ /* 0x040fe20003f64070 */
[----:B------:R-:W-:Y:S01]  /*0c10*/  IMAD R12, R3, R2, R6 ;  /* 0x00000002030c7224 */ /* 0x000fe200078e0206 */
[----:B------:R-:W-:Y:S01]  /*0c20*/  SHF.R.S32.HI R6, RZ, 0x6, R24 ;  /* 0x00000006ff067819 */ /* 0x000fe20000011418 */
[--C-:B------:R-:W-:Y:S01]  /*0c30*/  @!P0 IMAD.IADD R15, R15, 0x1, -R0.reuse ;  /* 0x000000010f0f8824 */ /* 0x100fe200078e0a00 */
[----:B------:R-:W-:Y:S01]  /*0c40*/  ISETP.GT.U32.AND P0, PT, R0, R5, PT ;  /* 0x000000050000720c */ /* 0x000fe20003f04070 */
[C---:B------:R-:W-:Y:S01]  /*0c50*/  IMAD.SHL.U32 R11, R24.reuse, 0x20, RZ ;  /* 0x00000020180b7824 */ /* 0x040fe200078e00ff */
[----:B------:R-:W-:Y:S01]  /*0c60*/  LOP3.LUT R2, R24, 0xc0, RZ, 0xc0, !PT ;  /* 0x000000c018027812 */ /* 0x000fe200078ec0ff */
[--C-:B------:R-:W-:Y:S01]  /*0c70*/  @!P2 IMAD.IADD R17, R17, 0x1, -R0.reuse ;  /* 0x000000011111a824 */ /* 0x100fe200078e0a00 */
[----:B------:R-:W-:Y:S01]  /*0c80*/  ISETP.GT.U32.AND P2, PT, R3, R12, PT ;  /* 0x0000000c0300720c */ /* 0x000fe20003f44070 */
[--C-:B------:R-:W-:Y:S01]  /*0c90*/  @!P6 IMAD.IADD R21, R21, 0x1, -R0.reuse ;  /* 0x000000011515e824 */ /* 0x100fe200078e0a00 */
[----:B------:R-:W-:Y:S01]  /*0ca0*/  LOP3.LUT R25, R11, 0xc00, RZ, 0xc0, !PT ;  /* 0x00000c000b197812 */ /* 0x000fe200078ec0ff */
[--C-:B------:R-:W-:Y:S01]  /*0cb0*/  @!P5 IMAD.IADD R13, R13, 0x1, -R0.reuse ;  /* 0x000000010d0dd824 */ /* 0x100fe200078e0a00 */
[----:B------:R-:W-:Y:S01]  /*0cc0*/  SGXT R6, R6, 0x1 ;  /* 0x000000010606781a */ /* 0x000fe20000000200 */
[--C-:B------:R-:W-:Y:S01]  /*0cd0*/  @!P3 IMAD.IADD R19, R19, 0x1, -R0.reuse ;  /* 0x000000011313b824 */ /* 0x100fe200078e0a00 */
[----:B------:R-:W-:Y:S01]  /*0ce0*/  ISETP.GT.U32.AND P3, PT, R0, R15, PT ;  /* 0x0000000f0000720c */ /* 0x000fe20003f64070 */
[----:B------:R-:W-:Y:S01]  /*0cf0*/  IMAD.SHL.U32 R4, R24, 0x2, RZ ;  /* 0x0000000218047824 */ /* 0x000fe200078e00ff */
[----:B------:R-:W-:Y:S01]  /*0d00*/  ISETP.GT.U32.AND P6, PT, R0, R21, PT ;  /* 0x000000150000720c */ /* 0x000fe20003fc4070 */
[----:B------:R-:W-:Y:S01]  /*0d10*/  @!P4 IMAD.MOV R19, RZ, RZ, -R19 ;  /* 0x000000ffff13c224 */ /* 0x000fe200078e0a13 */
[----:B------:R-:W-:Y:S01]  /*0d20*/  ISETP.GE.AND P4, PT, R20, RZ, PT ;  /* 0x000000ff1400720c */ /* 0x000fe20003f86270 */
[--C-:B------:R-:W-:Y:S01]  /*0d30*/  @!P0 IMAD.IADD R5, R5, 0x1, -R0.reuse ;  /* 0x0000000105058824 */ /* 0x100fe200078e0a00 */
[----:B------:R-:W-:Y:S01]  /*0d40*/  LOP3.LUT R20, R24, 0x7, RZ, 0xc0, !PT ;  /* 0x0000000718147812 */ /* 0x000fe200078ec0ff */
[----:B------:R-:W-:Y:S01]  /*0d50*/  @!P2 IMAD.IADD R12, R12, 0x1, -R3 ;  /* 0x000000010c0ca824 */ /* 0x000fe200078e0a03 */
[----:B------:R-:W-:Y:S01]  /*0d60*/  ISETP.GE.AND P0, PT, R26, RZ, PT ;  /* 0x000000ff1a00720c */ /* 0x000fe20003f06270 */
[----:B------:R-:W-:Y:S01]  /*0d70*/  IMAD.SHL.U32 R18, R24, 0x10, RZ ;  /* 0x0000001018127824 */ /* 0x000fe200078e00ff */
[----:B------:R-:W-:Y:S01]  /*0d80*/  ISETP.GE.AND P5, PT, R27, RZ, PT ;  /* 0x000000ff1b00720c */ /* 0x000fe20003fa6270 */
[----:B------:R-:W-:Y:S01]  /*0d90*/  IMAD R27, R20, 0x10, R25 ;  /* 0x00000010141b7824 */ /* 0x000fe200078e0219 */
[----:B------:R-:W-:Y:S01]  /*0da0*/  ISETP.GT.U32.AND P2, PT, R3, R12, PT ;  /* 0x0000000c0300720c */ /* 0x000fe20003f44070 */
[----:B------:R-:W-:Y:S01]  /*0db0*/  @!P3 IMAD.IADD R15, R15, 0x1, -R0 ;  /* 0x000000010f0fb824 */ /* 0x000fe200078e0a00 */
[----:B------:R-:W-:Y:S01]  /*0dc0*/  SHF.R.U32.HI R7, RZ, 0x2, R2 ;  /* 0x00000002ff077819 */ /* 0x000fe20000011602 */
[----:B------:R-:W-:Y:S01]  /*0dd0*/  @!P6 IMAD.IADD R21, R21, 0x1, -R0 ;  /* 0x000000011515e824 */ /* 0x000fe200078e0a00 */
[----:B------:R-:W-:Y:S01]  /*0de0*/  LOP3.LUT R23, R6, 0x90, RZ, 0xc0, !PT ;  /* 0x0000009006177812 */ /* 0x000fe200078ec0ff */
[----:B------:R-:W-:Y:S01]  /*0df0*/  IMAD.MOV.U32 R0, RZ, RZ, R5 ;  /* 0x000000ffff007224 */ /* 0x000fe200078e0005 */
[----:B------:R-:W-:Y:S01]  /*0e00*/  LOP3.LUT R25, R16, 0x60, R11, 0xf8, !PT ;  /* 0x0000006010197812 */ /* 0x000fe200078ef80b */
[----:B------:R-:W-:Y:S01]  /*0e10*/  IMAD.MOV.U32 R2, RZ, RZ, R13 ;  /* 0x000000ffff027224 */ /* 0x000fe200078e000d */
[----:B------:R-:W-:Y:S01]  /*0e20*/  ISETP.GE.AND P3, PT, R28, RZ, PT ;  /* 0x000000ff1c00720c */ /* 0x000fe20003f66270 */
[----:B------:R-:W-:Y:S01]  /*0e30*/  IMAD.MOV.U32 R16, RZ, RZ, R15 ;  /* 0x000000ffff107224 */ /* 0x000fe200078e000f */
[----:B------:R-:W-:Y:S01]  /*0e40*/  ISETP.GE.AND P6, PT, R22, RZ, PT ;  /* 0x000000ff1600720c */ /* 0x000fe20003fc6270 */
[----:B------:R-:W-:Y:S01]  /*0e50*/  @!P0 IMAD.MOV R9, RZ, RZ, -R9 ;  /* 0x000000ffff098224 */ /* 0x000fe200078e0a09 */
[--C-:B------:R-:W-:Y:S01]  /*0e60*/  LOP3.LUT R7, R7, 0x1fe, R4.reuse, 0x78, !PT ;  /* 0x000001fe07077812 */ /* 0x100fe200078e7804 */
[----:B------:R-:W-:Y:S01]  /*0e70*/  @!P2 IMAD.IADD R12, R12, 0x1, -R3 ;  /* 0x000000010c0ca824 */ /* 0x000fe200078e0a03 */
[----:B------:R-:W-:Y:S01]  /*0e80*/  LOP3.LUT R6, R23, 0x17e, R4, 0x78, !PT ;  /* 0x0000017e17067812 */ /* 0x000fe200078e7804 */
[----:B------:R-:W-:Y:S01]  /*0e90*/  @!P4 IMAD.MOV R0, RZ, RZ, -R0 ;  /* 0x000000ffff00c224 */ /* 0x000fe200078e0a00 */
[----:B------:R-:W-:Y:S01]  /*0ea0*/  LOP3.LUT R27, R27, 0x30, R4, 0x78, !PT ;  /* 0x000000301b1b7812 */ /* 0x000fe200078e7804 */
[----:B------:R-:W-:Y:S01]  /*0eb0*/  @!P5 IMAD.MOV R2, RZ, RZ, -R2 ;  /* 0x000000ffff02d224 */ /* 0x000fe200078e0a02 */
[----:B------:R-:W-:-:S02]  /*0ec0*/  LOP3.LUT R25, R25, 0x10, R4, 0x78, !PT ;  /* 0x0000001019197812 */ /* 0x000fc400078e7804 */
[----:B------:R-:W-:Y:S01]  /*0ed0*/  LOP3.LUT R4, R18, 0x100, RZ, 0xc0, !PT ;  /* 0x0000010012047812 */ /* 0x000fe200078ec0ff */
[----:B------:R-:W-:Y:S01]  /*0ee0*/  IMAD.MOV.U32 R18, RZ, RZ, R21 ;  /* 0x000000ffff127224 */ /* 0x000fe200078e0015 */
[----:B------:R-:W-:Y:S01]  /*0ef0*/  ISETP.NE.AND P2, PT, RZ, c[0x0][0x17c], PT ;  /* 0x00005f00ff007a0c */ /* 0x000fe20003f45270 */
[----:B------:R-:W-:Y:S01]  /*0f00*/  @!P3 IMAD.MOV R16, RZ, RZ, -R16 ;  /* 0x000000ffff10b224 */ /* 0x000fe200078e0a10 */
[----:B------:R-:W-:Y:S01]  /*0f10*/  LOP3.LUT R3, RZ, c[0x0][0x17c], RZ, 0x33, !PT ;  /* 0x00005f00ff037a12 */ /* 0x000fe200078e33ff */
[----:B------:R-:W-:Y:S01]  /*0f20*/  @!P1 IMAD.MOV R18, RZ, RZ, -R18 ;  /* 0x000000ffff129224 */ /* 0x000fe200078e0a12 */
[----:B------:R-:W-:Y:S01]  /*0f30*/  ISETP.GE.AND P1, PT, R10, RZ, PT ;  /* 0x000000ff0a00720c */ /* 0x000fe20003f26270 */
[----:B------:R-:W-:Y:S01]  /*0f40*/  IMAD.IADD R4, R4, 0x1, R25 ;  /* 0x0000000104047824 */ /* 0x000fe200078e0219 */
[----:B------:R-:W-:Y:S01]  /*0f50*/  ISETP.NE.AND P0, PT, RZ, c[0x0][0x178], PT ;  /* 0x00005e00ff007a0c */ /* 0x000fe20003f05270 */
[----:B------:R-:W-:Y:S01]  /*0f60*/  @!P6 IMAD.MOV R17, RZ, RZ, -R17 ;  /* 0x000000ffff11e224 */ /* 0x000fe200078e0a11 */
[----:B------:R-:W-:Y:S01]  /*0f70*/  SEL R14, R3, R14, !P2 ;  /* 0x0000000e030e7207 */ /* 0x000fe20005000000 */
[----:B------:R-:W-:Y:S01]  /*0f80*/  IMAD R25, R41, c[0x0][0x188], RZ ;  /* 0x0000620029197a24 */ /* 0x000fe200078e02ff */
[C---:B------:R-:W-:Y:S01]  /*0f90*/  SEL R13, R3.reuse, R19, !P2 ;  /* 0x00000013030d7207 */ /* 0x040fe20005000000 */
[----:B------:R-:W-:Y:S01]  /*0fa0*/  IMAD R5, R20, 0x80, R27 ;  /* 0x0000008014057824 */ /* 0x000fe200078e021b */
[C---:B------:R-:W-:Y:S01]  /*0fb0*/  SEL R15, R3.reuse, R0, !P2 ;  /* 0x00000000030f7207 */ /* 0x040fe20005000000 */
[----:B------:R-:W-:Y:S01]  /*0fc0*/  IMAD R57, R14, c[0x0][0x190], RZ ;  /* 0x000064000e397a24 */ /* 0x000fe200078e02ff */
[----:B------:R-:W-:Y:S01]  /*0fd0*/  SEL R20, R3, R9, !P2 ;  /* 0x0000000903147207 */ /* 0x000fe20005000000 */
[----:B------:R-:W-:Y:S01]  /*0fe0*/  IMAD R13, R13, c[0x0][0x190], RZ ;  /* 0x000064000d0d7a24 */ /* 0x000fe200078e02ff */
[C---:B------:R-:W-:Y:S01]  /*0ff0*/  SEL R21, R3.reuse, R2, !P2 ;  /* 0x0000000203157207 */ /* 0x040fe20005000000 */
[----:B------:R-:W-:Y:S01]  /*1000*/  @!P1 IMAD.MOV R12, RZ, RZ, -R12 ;  /* 0x000000ffff0c9224 */ /* 0x000fe200078e0a0c */
[----:B------:R-:W-:Y:S01]  /*1010*/  SEL R22, R3, R16, !P2 ;  /* 0x0000001003167207 */ /* 0x000fe20005000000 */
[----:B------:R-:W-:Y:S01]  /*1020*/  IMAD R15, R15, c[0x0][0x190], RZ ;  /* 0x000064000f0f7a24 */ /* 0x000fe200078e02ff */
[C---:B------:R-:W-:Y:S01]  /*1030*/  SEL R23, R3.reuse, R17, !P2 ;  /* 0x0000001103177207 */ /* 0x040fe20005000000 */
[----:B------:R-:W-:Y:S01]  /*1040*/  IMAD R20, R20, c[0x0][0x190], RZ ;  /* 0x0000640014147a24 */ /* 0x000fe200078e02ff */
[----:B------:R-:W-:Y:S01]  /*1050*/  SEL R40, R3, R18, !P2 ;  /* 0x0000001203287207 */ /* 0x000fe20005000000 */
[----:B------:R-:W-:Y:S01]  /*1060*/  IMAD R21, R21, c[0x0][0x190], RZ ;  /* 0x0000640015157a24 */ /* 0x000fe200078e02ff */
[----:B------:R-:W-:Y:S01]  /*1070*/  LEA R0, P2, R25, c[0x0][0x160], 0x1 ;  /* 0x0000580019007a11 */ /* 0x000fe200078408ff */
[----:B------:R-:W-:Y:S01]  /*1080*/  IMAD R22, R22, c[0x0][0x190], RZ ;  /* 0x0000640016167a24 */ /* 0x000fe200078e02ff */
[----:B------:R-:W-:Y:S01]  /*1090*/  LEA R28, P4, R31, c[0x0][0x160], 0x1 ;  /* 0x000058001f1c7a11 */ /* 0x000fe200078808ff */
[----:B------:R-:W-:Y:S01]  /*10a0*/  IMAD R23, R23, c[0x0][0x190], RZ ;  /* 0x0000640017177a24 */ /* 0x000fe200078e02ff */
[----:B------:R-:W-:Y:S01]  /*10b0*/  LEA.HI.X.SX32 R25, R25, c[0x0][0x164], 0x1, P2 ;  /* 0x0000590019197a11 */ /* 0x000fe200010f0eff */
[----:B------:R-:W-:Y:S01]  /*10c0*/  IMAD R61, R40, c[0x0][0x190], RZ ;  /* 0x00006400283d7a24 */ /* 0x000fe200078e02ff */
[----:B------:R-:W-:Y:S01]  /*10d0*/  LEA R27, P3, R30, c[0x0][0x160], 0x1 ;  /* 0x000058001e1b7a11 */ /* 0x000fe200078608ff */
[----:B------:R-:W-:Y:S01]  /*10e0*/  IMAD.MOV.U32 R3, RZ, RZ, c[0x0][0x18c] ;  /* 0x00006300ff037624 */ /* 0x000fe200078e00ff */
[----:B------:R-:W-:Y:S01]  /*10f0*/  LEA.HI.X.SX32 R31, R31, c[0x0][0x164], 0x1, P4 ;  /* 0x000059001f1f7a11 */ /* 0x000fe200020f0eff */
[----:B------:R-:W-:Y:S01]  /*1100*/  IMAD.MOV.U32 R2, RZ, RZ, c[0x0][0x188] ;  /* 0x00006200ff027624 */ /* 0x000fe200078e00ff */
[----:B------:R-:W-:Y:S01]  /*1110*/  LEA R26, P2, R29, c[0x0][0x160], 0x1 ;  /* 0x000058001d1a7a11 */ /* 0x000fe200078408ff */
[----:B------:R-:W-:Y:S01]  /*1120*/  CS2R R16, SRZ ;  /* 0x0000000000107805 */ /* 0x000fe2000001ff00 */
[----:B------:R-:W-:Y:S01]  /*1130*/  @!P0 LOP3.LUT R12, RZ, c[0x0][0x178], RZ, 0x33, !PT ;  /* 0x00005e00ff0c8a12 */ /* 0x000fe200078e33ff */
[----:B------:R-:W-:Y:S01]  /*1140*/  CS2R R18, SRZ ;  /* 0x0000000000127805 */ /* 0x000fe2000001ff00 */
[----:B------:R-:W-:Y:S01]  /*1150*/  LEA R56, P4, R57, c[0x0][0x168], 0x1 ;  /* 0x00005a0039387a11 */ /* 0x000fe200078808ff */
[----:B------:R-:W-:Y:S01]  /*1160*/  IMAD.SHL.U32 R3, R3, 0x40, RZ ;  /* 0x0000004003037824 */ /* 0x000fe200078e00ff */
[----:B------:R-:W-:Y:S01]  /*1170*/  LEA R54, P5, R13, c[0x0][0x168], 0x1 ;  /* 0x00005a000d367a11 */ /* 0x000fe200078a08ff */
[----:B------:R-:W-:Y:S01]  /*1180*/  IMAD R12, R12, c[0x0][0x184], RZ ;  /* 0x000061000c0c7a24 */ /* 0x000fe200078e02ff */
[----:B------:R-:W-:Y:S01]  /*1190*/  LEA.HI.X.SX32 R30, R30, c[0x0][0x164], 0x1, P3 ;  /* 0x000059001e1e7a11 */ /* 0x000fe200018f0eff */
[----:B------:R-:W-:Y:S01]  /*11a0*/  IMAD.SHL.U32 R2, R2, 0x40, RZ ;  /* 0x0000004002027824 */ /* 0x000fe200078e00ff */
[----:B------:R-:W-:Y:S01]  /*11b0*/  LEA.HI.X.SX32 R29, R29, c[0x0][0x164], 0x1, P2 ;  /* 0x000059001d1d7a11 */ /* 0x000fe200010f0eff */
[----:B------:R-:W-:Y:S01]  /*11c0*/  IMAD.WIDE R58, R12, 0x2, RZ ;  /* 0x000000020c3a7825 */ /* 0x000fe200078e02ff */
[----:B------:R-:W-:-:S02]  /*11d0*/  LEA R52, P3, R15, c[0x0][0x168], 0x1 ;  /* 0x00005a000f347a11 */ /* 0x000fc400078608ff */
[----:B------:R-:W-:Y:S02]  /*11e0*/  LEA.HI.X.SX32 R57, R57, c[0x0][0x16c], 0x1, P4 ;  /* 0x00005b0039397a11 */ /* 0x000fe400020f0eff */
[----:B------:R-:W-:Y:S02]  /*11f0*/  LEA.HI.X.SX32 R55, R13, c[0x0][0x16c], 0x1, P5 ;  /* 0x00005b000d377a11 */ /* 0x000fe400028f0eff */
[----:B------:R-:W-:Y:S02]  /*1200*/  LEA R50, P2, R20, c[0x0][0x168], 0x1 ;  /* 0x00005a0014327a11 */ /* 0x000fe400078408ff */
[----:B------:R-:W-:Y:S02]  /*1210*/  LEA R48, P1, R21, c[0x0][0x168], 0x1 ;  /* 0x00005a0015307a11 */ /* 0x000fe400078208ff */
[----:B------:R-:W-:Y:S02]  /*1220*/  LEA R14, P0, R22, c[0x0][0x168], 0x1 ;  /* 0x00005a00160e7a11 */ /* 0x000fe400078008ff */
[----:B------:R-:W-:-:S02]  /*1230*/  LEA R46, P4, R23, c[0x0][0x168], 0x1 ;  /* 0x00005a00172e7a11 */ /* 0x000fc400078808ff */
[----:B------:R-:W-:Y:S02]  /*1240*/  LEA R40, P5, R61, c[0x0][0x168], 0x1 ;  /* 0x00005a003d287a11 */ /* 0x000fe400078a08ff */
[----:B------:R-:W-:Y:S02]  /*1250*/  LEA.HI.X.SX32 R53, R15, c[0x0][0x16c], 0x1, P3 ;  /* 0x00005b000f357a11 */ /* 0x000fe400018f0eff */
[----:B------:R-:W-:Y:S02]  /*1260*/  LOP3.LUT R9, R11, 0x60, RZ, 0xc0, !PT ;  /* 0x000000600b097812 */ /* 0x000fe400078ec0ff */
[----:B------:R-:W-:Y:S02]  /*1270*/  LOP3.LUT R32, R7, 0x40, RZ, 0x3c, !PT ;  /* 0x0000004007207812 */ /* 0x000fe400078e3cff */
[----:B------:R-:W-:Y:S02]  /*1280*/  LOP3.LUT R33, R5, 0x40, RZ, 0x3c, !PT ;  /* 0x0000004005217812 */ /* 0x000fe400078e3cff */
[----:B------:R-:W-:-:S02]  /*1290*/  LEA.HI.X.SX32 R51, R20, c[0x0][0x16c], 0x1, P2 ;  /* 0x00005b0014337a11 */ /* 0x000fc400010f0eff */
[----:B------:R-:W-:Y:S02]  /*12a0*/  LEA.HI.X.SX32 R13, R21, c[0x0][0x16c], 0x1, P1 ;  /* 0x00005b00150d7a11 */ /* 0x000fe400008f0eff */
[----:B------:R-:W-:Y:S02]  /*12b0*/  LEA.HI.X.SX32 R15, R22, c[0x0][0x16c], 0x1, P0 ;  /* 0x00005b00160f7a11 */ /* 0x000fe400000f0eff */
[----:B------:R-:W-:Y:S02]  /*12c0*/  LEA.HI.X.SX32 R47, R23, c[0x0][0x16c], 0x1, P4 ;  /* 0x00005b00172f7a11 */ /* 0x000fe400020f0eff */
[----:B------:R-:W-:Y:S02]  /*12d0*/  LEA.HI.X.SX32 R61, R61, c[0x0][0x16c], 0x1, P5 ;  /* 0x00005b003d3d7a11 */ /* 0x000fe400028f0eff */
.L_x_1:
[C---:B------:R-:W-:Y:S02]  /*12e0*/  IADD3 R42, P1, R58.reuse, R0, RZ ;  /* 0x000000003a2a7210 */ /* 0x040fe40007f3e0ff */
[----:B------:R-:W-:Y:S02]  /*12f0*/  ISETP.GE.AND P0, PT, R41, UR4, PT ;  /* 0x0000000429007c0c */ /* 0x000fe4000bf06270 */
[----:B------:R-:W-:Y:S01]  /*1300*/  ISETP.GE.AND P2, PT, R39, UR4, PT ;  /* 0x0000000427007c0c */ /* 0x000fe2000bf46270 */
[----:B------:R-:W-:Y:S01]  /*1310*/  IMAD.X R43, R59, 0x1, R25, P1 ;  /* 0x000000013b2b7824 */ /* 0x000fe200008e0619 */
[----:B------:R-:W-:-:S02]  /*1320*/  IADD3 R20, P1, R58, R28, RZ ;  /* 0x0000001c3a147210 */ /* 0x000fc40007f3e0ff */
[----:B------:R-:W-:Y:S02]  /*1330*/  PRMT R12, RZ, 0x7610, R12 ;  /* 0x00007610ff0c7816 */ /* 0x000fe4000000000c */
[----:B------:R-:W-:Y:S01]  /*1340*/  PRMT R49, RZ, 0x7610, R49 ;  /* 0x00007610ff317816 */ /* 0x000fe20000000031 */
[----:B------:R-:W-:-:S04]  /*1350*/  IMAD.X R21, R59, 0x1, R31, P1 ;  /* 0x000000013b157824 */ /* 0x000fc800008e061f */
[----:B------:R0:W2:Y:S01]  /*1360*/  @!P0 LDG.E.U16 R12, [R42.64] ;  /* 0x000000062a0c8981 */ /* 0x0000a2000c1e1500 */
[----:B------:R-:W-:Y:S02]  /*1370*/  IADD3 R44, P0, R58, R27, RZ ;  /* 0x0000001b3a2c7210 */ /* 0x000fe40007f1e0ff */
[----:B------:R-:W-:Y:S01]  /*1380*/  ISETP.GE.AND P3, PT, R38, UR4, PT ;  /* 0x0000000426007c0c */ /* 0x000fe2000bf66270 */
[----:B------:R1:W3:Y:S01]  /*1390*/  @!P2 LDG.E.U16 R49, [R20.64] ;  /* 0x000000061431a981 */ /* 0x0002e2000c1e1500 */
[----:B------:R-:W-:Y:S01]  /*13a0*/  ISETP.GE.AND P1, PT, R37, UR4, PT ;  /* 0x0000000425007c0c */ /* 0x000fe2000bf26270 */
[----:B------:R-:W-:Y:S01]  /*13b0*/  IMAD.X R45, R59, 0x1, R30, P0 ;  /* 0x000000013b2d7824 */ /* 0x000fe200000e061e */
[----:B------:R-:W-:Y:S02]  /*13c0*/  PRMT R22, RZ, 0x7610, R22 ;  /* 0x00007610ff167816 */ /* 0x000fe40000000016 */
[----:B0-----:R-:W-:Y:S02]  /*13d0*/  IADD3 R42, P0, R58, R26, RZ ;  /* 0x0000001a3a2a7210 */ /* 0x001fe40007f1e0ff */
[----:B------:R-:W-:-:S03]  /*13e0*/  PRMT R23, RZ, 0x7610, R23 ;  /* 0x00007610ff177816 */ /* 0x000fc60000000017 */
[----:B------:R-:W-:Y:S02]  /*13f0*/  IMAD.X R43, R59, 0x1, R29, P0 ;  /* 0x000000013b2b7824 */ /* 0x000fe400000e061d */
[----:B------:R0:W4:Y:S04]  /*1400*/  @!P3 LDG.E.U16 R22, [R44.64] ;  /* 0x000000062c16b981 */ /* 0x000128000c1e1500 */
[----:B------:R5:W4:Y:S01]  /*1410*/  @!P1 LDG.E.U16 R23, [R42.64] ;  /* 0x000000062a179981 */ /* 0x000b22000c1e1500 */
[----:B------:R-:W-:-:S03]  /*1420*/  ISETP.GE.AND P0, PT, R36, UR4, PT ;  /* 0x0000000424007c0c */ /* 0x000fc6000bf06270 */
[----:B------:R-:W-:Y:S01]  /*1430*/  BAR.SYNC.DEFER_BLOCKING 0x0 ;  /* 0x0000000000007b1d */ /* 0x000fe20000010000 */
[----:B0-----:R-:W-:Y:S02]  /*1440*/  IMAD.MOV.U32 R44, RZ, RZ, R46 ;  /* 0x000000ffff2c7224 */ /* 0x001fe400078e002e */
[----:B------:R-:W-:Y:S02]  /*1450*/  IMAD.MOV.U32 R45, RZ, RZ, R47 ;  /* 0x000000ffff2d7224 */ /* 0x000fe400078e002f */
[--C-:B-----5:R-:W-:Y:S01]  /*1460*/  IMAD.MOV.U32 R42, RZ, RZ, R40.reuse ;  /* 0x000000ffff2a7224 */ /* 0x120fe200078e0028 */
[----:B------:R-:W-:Y:S01]  /*1470*/  PRMT R40, RZ, 0x7610, R40 ;  /* 0x00007610ff287816 */ /* 0x000fe20000000028 */
[--C-:B------:R-:W-:Y:S01]  /*1480*/  IMAD.MOV.U32 R43, RZ, RZ, R61.reuse ;  /* 0x000000ffff2b7224 */ /* 0x100fe200078e003d */
[----:B------:R-:W-:Y:S01]  /*1490*/  PRMT R61, RZ, 0x7610, R61 ;  /* 0x00007610ff3d7816 */ /* 0x000fe2000000003d */
[----:B------:R-:W-:-:S04]  /*14a0*/  IMAD.WIDE R46, R35, 0x2, R44 ;  /* 0x00000002232e7825 */ /* 0x000fc800078e022c */
[----:B-1----:R-:W-:Y:S01]  /*14b0*/  IMAD.WIDE R20, R35, 0x2, R42 ;  /* 0x0000000223147825 */ /* 0x002fe200078e022a */
[----:B------:R-:W-:-:S04]  /*14c0*/  PRMT R60, RZ, 0x7610, R60 ;  /* 0x00007610ff3c7816 */ /* 0x000fc8000000003c */
[----:B------:R0:W5:Y:S04]  /*14d0*/  @!P0 LDG.E.U16 R40, [R20.64] ;  /* 0x0000000614288981 */ /* 0x000168000c1e1500 */
[----:B------:R1:W5:Y:S01]  /*14e0*/  @!P0 LDG.E.U16 R61, [R46.64] ;  /* 0x000000062e3d8981 */ /* 0x000362000c1e1500 */
[----:B0-----:R-:W-:Y:S01]  /*14f0*/  PRMT R21, RZ, 0x7610, R21 ;  /* 0x00007610ff157816 */ /* 0x001fe20000000015 */
[----:B-1----:R-:W-:Y:S02]  /*1500*/  IMAD.MOV.U32 R46, RZ, RZ, R14 ;  /* 0x000000ffff2e7224 */ /* 0x002fe400078e000e */
[----:B------:R-:W-:Y:S01]  /*1510*/  IMAD.MOV.U32 R47, RZ, RZ, R15 ;  /* 0x000000ffff2f7224 */ /* 0x000fe200078e000f */
[----:B------:R-:W-:-:S03]  /*1520*/  PRMT R20, RZ, 0x7610, R20 ;  /* 0x00007610ff147816 */ /* 0x000fc60000000014 */
[----:B------:R-:W-:-:S05]  /*1530*/  IMAD.WIDE R14, R35, 0x2, R46 ;  /* 0x00000002230e7825 */ /* 0x000fca00078e022e */
[----:B------:R0:W5:Y:S02]  /*1540*/  @!P0 LDG.E.U16 R60, [R14.64] ;  /* 0x000000060e3c8981 */ /* 0x000164000c1e1500 */
[----:B0-----:R-:W-:Y:S02]  /*1550*/  PRMT R14, RZ, 0x7610, R14 ;  /* 0x00007610ff0e7816 */ /* 0x001fe4000000000e */
[----:B------:R-:W-:Y:S01]  /*1560*/  PRMT R15, RZ, 0x7610, R15 ;  /* 0x00007610ff0f7816 */ /* 0x000fe2000000000f */
[----:B--2---:R-:W-:Y:S04]  /*1570*/  STS.U16 [R6+0x1000], R12 ;  /* 0x0010000c06007388 */ /* 0x004fe80000000400 */
[----:B---3--:R0:W-:Y:S02]  /*1580*/  STS.U16 [R6+0x1200], R49 ;  /* 0x0012003106007388 */ /* 0x0081e40000000400 */
[----:B0-----:R-:W-:-:S04]  /*1590*/  IMAD.MOV.U32 R49, RZ, RZ, R13 ;  /* 0x000000ffff317224 */ /* 0x001fc800078e000d */
[----:B------:R-:W-:-:S05]  /*15a0*/  IMAD.WIDE R12, R35, 0x2, R48 ;  /* 0x00000002230c7825 */ /* 0x000fca00078e0230 */
[----:B------:R0:W2:Y:S04]  /*15b0*/  @!P0 LDG.E.U16 R21, [R12.64] ;  /* 0x000000060c158981 */ /* 0x0000a8000c1e1500 */
[----:B----4-:R-:W-:Y:S01]  /*15c0*/  STS.U16 [R6+0x1400], R22 ;  /* 0x0014001606007388 */ /* 0x010fe20000000400 */
[----:B0-----:R-:W-:-:S03]  /*15d0*/  IMAD.WIDE R12, R35, 0x2, R50 ;  /* 0x00000002230c7825 */ /* 0x001fc600078e0232 */
[----:B------:R0:W-:Y:S04]  /*15e0*/  STS.U16 [R6+0x1600], R23 ;  /* 0x0016001706007388 */ /* 0x0001e80000000400 */
[----:B------:R1:W3:Y:S01]  /*15f0*/  @!P0 LDG.E.U16 R20, [R12.64] ;  /* 0x000000060c148981 */ /* 0x0002e2000c1e1500 */
[----:B0-----:R-:W-:-:S04]  /*1600*/  IMAD.WIDE R22, R35, 0x2, R54 ;  /* 0x0000000223167825 */ /* 0x001fc800078e0236 */
[C---:B-1----:R-:W-:Y:S01]  /*1610*/  IMAD.WIDE R12, R35.reuse, 0x2, R52 ;  /* 0x00000002230c7825 */ /* 0x042fe200078e0234 */
[----:B------:R0:W4:Y:S04]  /*1620*/  @!P0 LDG.E.U16 R14, [R22.64] ;  /* 0x00000006160e8981 */ /* 0x000128000c1e1500 */
[----:B------:R1:W2:Y:S01]  /*1630*/  @!P0 LDG.E.U16 R15, [R12.64] ;  /* 0x000000060c0f8981 */ /* 0x0002a2000c1e1500 */
[----:B0-----:R-:W-:Y:S01]  /*1640*/  PRMT R22, RZ, 0x7610, R22 ;  /* 0x00007610ff167816 */ /* 0x001fe20000000016 */
[----:B-1----:R-:W-:-:S05]  /*1650*/  IMAD.WIDE R12, R35, 0x2, R56 ;  /* 0x00000002230c7825 */ /* 0x002fca00078e0238 */
[----:B------:R-:W2:Y:S04]  /*1660*/  @!P0 LDG.E.U16 R22, [R12.64] ;  /* 0x000000060c168981 */ /* 0x000ea8000c1e1500 */
[----:B-----5:R-:W-:Y:S04]  /*1670*/  STS.U16 [R7], R40 ;  /* 0x0000002807007388 */ /* 0x020fe80000000400 */
[----:B------:R-:W-:Y:S01]  /*1680*/  STS.U16 [R7+0x400], R60 ;  /* 0x0004003c07007388 */ /* 0x000fe20000000400 */
[----:B------:R-:W-:-:S04]  /*1690*/  IADD3 R34, R34, -0x1, RZ ;  /* 0xffffffff22227810 */ /* 0x000fc80007ffe0ff */
[----:B------:R-:W-:Y:S01]  /*16a0*/  ISETP.NE.U32.AND P0, PT, R34, RZ, PT ;  /* 0x000000ff2200720c */ /* 0x000fe20003f05070 */
[----:B------:R-:W-:Y:S01]  /*16b0*/  IMAD.WIDE R48, R3, 0x2, R48 ;  /* 0x0000000203307825 */ /* 0x000fe200078e0230 */
[----:B------:R-:W-:-:S03]  /*16c0*/  UIADD3 UR4, UR4, -0x40, URZ ;  /* 0xffffffc004047890 */ /* 0x000fc6000fffe03f */
[----:B------:R-:W-:-:S04]  /*16d0*/  IMAD.WIDE R56, R3, 0x2, R56 ;  /* 0x0000000203387825 */ /* 0x000fc800078e0238 */
[----:B------:R-:W-:-:S04]  /*16e0*/  IMAD.WIDE R54, R3, 0x2, R54 ;  /* 0x0000000203367825 */ /* 0x000fc800078e0236 */
[----:B------:R-:W-:-:S04]  /*16f0*/  IMAD.WIDE R52, R3, 0x2, R52 ;  /* 0x0000000203347825 */ /* 0x000fc800078e0234 */
[----:B------:R-:W-:-:S04]  /*1700*/  IMAD.WIDE R50, R3, 0x2, R50 ;  /* 0x0000000203327825 */ /* 0x000fc800078e0232 */
[----:B------:R-:W-:Y:S01]  /*1710*/  IMAD.WIDE R58, R2, 0x2, R58 ;  /* 0x00000002023a7825 */ /* 0x000fe200078e023a */
[----:B---3--:R-:W-:Y:S04]  /*1720*/  STS.U16 [R7+0x800], R20 ;  /* 0x0008001407007388 */ /* 0x008fe80000000400 */
[----:B----4-:R-:W-:Y:S04]  /*1730*/  STS.U16 [R7+0xc00], R14 ;  /* 0x000c000e07007388 */ /* 0x010fe80000000400 */
[----:B------:R-:W-:Y:S04]  /*1740*/  STS.U16 [R32+0x200], R61 ;  /* 0x0002003d20007388 */ /* 0x000fe80000000400 */
[----:B--2---:R-:W-:Y:S04]  /*1750*/  STS.U16 [R32+0x600], R21 ;  /* 0x0006001520007388 */ /* 0x004fe80000000400 */
[----:B------:R-:W-:Y:S04]  /*1760*/  STS.U16 [R32+0xa00], R15 ;  /* 0x000a000f20007388 */ /* 0x000fe80000000400 */
[----:B------:R-:W-:Y:S04]  /*1770*/  STS.U16 [R32+0xe00], R22 ;  /* 0x000e001620007388 */ /* 0x000fe80000000400 */
[----:B------:R-:W-:Y:S06]  /*1780*/  BAR.SYNC.DEFER_BLOCKING 0x0 ;  /* 0x0000000000007b1d */ /* 0x000fec0000010000 */
[----:B------:R-:W-:Y:S04]  /*1790*/  LDSM.16.MT88.4 R20, [R4+0x1000] ;  /* 0x001000000414783b */ /* 0x000fe80000004200 */
[----:B------:R-:W0:Y:S02]  /*17a0*/  LDSM.16.M88.4 R12, [R5] ;  /* 0x00000000050c783b */ /* 0x000e240000000200 */
[----:B0-----:R-:W-:Y:S02]  /*17b0*/  HMMA.16816.F32 R20, R20, R12, R16 ;  /* 0x0000000c1414723c */ /* 0x001fe40000001810 */
[----:B------:R-:W0:Y:S11]  /*17c0*/  LDSM.16.MT88.4 R16, [R4+0x1200] ;  /* 0x001200000410783b */ /* 0x000e360000004200 */
[----:B------:R-:W-:Y:S11]  /*17d0*/  @!UPT UIADD3 URZ, URZ, URZ, URZ ;  /* 0x0000003f3f3ff290 */ /* 0x000ff6000fffe03f */
[----:B0-----:R-:W-:Y:S01]  /*17e0*/  HMMA.16816.F32 R20, R16, R14, R20 ;  /* 0x0000000e1014723c */ /* 0x001fe20000001814 */
[----:B------:R-:W-:Y:S04]  /*17f0*/  LDSM.16.MT88.4 R12, [R4+0x1400] ;  /* 0x00140000040c783b */ /* 0x000fe80000004200 */
[----:B------:R-:W0:Y:S11]  /*1800*/  LDSM.16.M88.4 R16, [R33] ;  /* 0x000000002110783b */ /* 0x000e360000000200 */
[----:B------:R-:W-:Y:S08]  /*1810*/  @!UPT UIADD3 URZ, URZ, URZ, URZ ;  /* 0x0000003f3f3ff290 */ /* 0x000ff0000fffe03f */
[----:B0-----:R-:W-:Y:S01]  /*1820*/  HMMA.16816.F32 R12, R12, R16, R20 ;  /* 0x000000100c0c723c */ /* 0x001fe20000001814 */
[----:B------:R-:W0:Y:S01]  /*1830*/  LDSM.16.MT88.4 R20, [R4+0x1600] ;  /* 0x001600000414783b */ /* 0x000e220000004200 */
[----:B------:R-:W-:-:S04]  /*1840*/  IMAD.WIDE R60, R3, 0x2, R42 ;  /* 0x00000002033c7825 */ /* 0x000fc800078e022a */
[----:B------:R-:W-:Y:S11]  /*1850*/  IMAD.MOV.U32 R40, RZ, RZ, R60 ;  /* 0x000000ffff287224 */ /* 0x000ff600078e003c */
[----:B------:R-:W-:Y:S07]  /*1860*/  @!UPT UIADD3 URZ, URZ, URZ, URZ ;  /* 0x0000003f3f3ff290 */ /* 0x000fee000fffe03f */
[----:B0-----:R-:W-:Y:S07]  /*1870*/  HMMA.16816.F32 R16, R20, R18, R12 ;  /* 0x000000121410723c */ /* 0x001fee000000180c */
[----:B------:R-:W-:-:S04]  /*1880*/  IMAD.WIDE R14, R3, 0x2, R46 ;  /* 0x00000002030e7825 */ /* 0x000fc800078e022e */
[----:B------:R-:W-:Y:S02]  /*1890*/  IMAD.MOV.U32 R13, RZ, RZ, R49 ;  /* 0x000000ffff0d7224 */ /* 0x000fe400078e0031 */
[----:B------:R-:W-:Y:S01]  /*18a0*/  IMAD.WIDE R46, R3, 0x2, R44 ;  /* 0x00000002032e7825 */ /* 0x000fe200078e022c */
[----:B------:R-:W-:Y:S05]  /*18b0*/  @P0 BRA `(.L_x_1) ;  /* 0xfffffa2000000947 */ /* 0x000fea000383ffff */
[----:B------:R-:W-:-:S05]  /*18c0*/  NOP ;  /* 0x0000000000007918 */ /* 0x000fca0000000000 */
[----:B------:R-:W-:Y:S02]  /*18d0*/  F2FP.PACK_AB R18, R19, R18 ;  /* 0x000000121312723e */ /* 0x000fe400000000ff */
[----:B------:R-:W-:-:S03]  /*18e0*/  F2FP.PACK_AB R16, R17, R16 ;  /* 0x000000101110723e */ /* 0x000fc600000000ff */
.L_x_0:
[----:B------:R-:W-:Y:S01]  /*18f0*/  SHF.R.U32.HI R0, RZ, 0x5, R24 ;  /* 0x00000005ff007819 */ /* 0x000fe20000011618 */
[----:B------:R-:W-:Y:S01]  /*1900*/  BAR.SYNC.DEFER_BLOCKING 0x0 ;  /* 0x0000000000007b1d */ /* 0x000fe20000010000 */
[----:B------:R-:W-:Y:S01]  /*1910*/  LOP3.LUT R11, R11, 0x300, RZ, 0xc0, !PT ;  /* 0x000003000b0b7812 */ /* 0x000fe200078ec0ff */
[----:B------:R-:W-:Y:S01]  /*1920*/  IMAD R2, R10, c[0x0][0x194], RZ ;  /* 0x000065000a027a24 */ /* 0x000fe200078e02ff */
[----:B------:R-:W-:Y:S01]  /*1930*/  LOP3.LUT R3, R0, 0x2, RZ, 0xc0, !PT ;  /* 0x0000000200037812 */ /* 0x000fe200078ec0ff */
[----:B------:R-:W-:Y:S01]  /*1940*/  IMAD.SHL.U32 R0, R24, 0x4, RZ ;  /* 0x0000000418007824 */ /* 0x000fe200078e00ff */
[----:B------:R-:W-:-:S02]  /*1950*/  PRMT R12, R16, 0x7632, R12 ;  /* 0x00007632100c7816 */ /* 0x000fc4000000000c */
[----:B------:R-:W-:Y:S02]  /*1960*/  LOP3.LUT R3, R3, 0x1c, R24, 0xf8, !PT ;  /* 0x0000001c03037812 */ /* 0x000fe400078ef818 */
[--C-:B------:R-:W-:Y:S02]  /*1970*/  LOP3.LUT R11, R11, 0x7c, R0.reuse, 0xf8, !PT ;  /* 0x0000007c0b0b7812 */ /* 0x100fe400078ef800 */
[----:B------:R-:W-:Y:S02]  /*1980*/  LOP3.LUT R0, R3, 0x80, R0, 0xf8, !PT ;  /* 0x0000008003007812 */ /* 0x000fe400078ef800 */
[----:B------:R-:W-:Y:S02]  /*1990*/  PRMT R13, R18, 0x7632, R13 ;  /* 0x00007632120d7816 */ /* 0x000fe4000000000d */
[----:B------:R-:W-:Y:S02]  /*19a0*/  LOP3.LUT R9, R0, R9, RZ, 0xfc, !PT ;  /* 0x0000000900097212 */ /* 0x000fe400078efcff */
[----:B------:R-:W-:-:S02]  /*19b0*/  LOP3.LUT R11, R11, 0xe0, R24, 0x78, !PT ;  /* 0x000000e00b0b7812 */ /* 0x000fc400078e7818 */
[C---:B------:R-:W-:Y:S02]  /*19c0*/  LOP3.LUT R4, R9.reuse, 0x40, RZ, 0x3c, !PT ;  /* 0x0000004009047812 */ /* 0x040fe400078e3cff */
[C---:B------:R-:W-:Y:S02]  /*19d0*/  LOP3.LUT R5, R9.reuse, 0x20, RZ, 0x3c, !PT ;  /* 0x0000002009057812 */ /* 0x040fe400078e3cff */
[----:B------:R-:W-:Y:S01]  /*19e0*/  LOP3.LUT R6, R9, 0x60, RZ, 0x3c, !PT ;  /* 0x0000006009067812 */ /* 0x000fe200078e3cff */
[----:B------:R-:W-:Y:S01]  /*19f0*/  STS.U16 [R9], R16 ;  /* 0x0000001009007388 */ /* 0x000fe20000000400 */
[----:B------:R-:W-:Y:S02]  /*1a00*/  LOP3.LUT R0, R8, R41, RZ, 0xfc, !PT ;  /* 0x0000002908007212 */ /* 0x000fe400078efcff */
[----:B------:R-:W-:Y:S01]  /*1a10*/  ISETP.GE.AND P0, PT, R10, c[0x0][0x178], PT ;  /* 0x00005e000a007a0c */ /* 0x000fe20003f06270 */
[----:B------:R0:W-:Y:S01]  /*1a20*/  STS.U16 [R4+0x200], R12 ;  /* 0x0002000c04007388 */ /* 0x0001e20000000400 */
[----:B------:R-:W-:Y:S01]  /*1a30*/  LOP3.LUT R8, R8, 0x10, R41, 0xfe, !PT ;  /* 0x0000001008087812 */ /* 0x000fe200078efe29 */
[----:B------:R-:W-:Y:S01]  /*1a40*/  IMAD R3, R0, c[0x0][0x198], RZ ;  /* 0x0000660000037a24 */ /* 0x000fe200078e02ff */
[----:B------:R-:W-:Y:S01]  /*1a50*/  LEA R7, P2, R2, c[0x0][0x170], 0x1 ;  /* 0x00005c0002077a11 */ /* 0x000fe200078408ff */
[----:B------:R1:W-:Y:S01]  /*1a60*/  STS.U16 [R5+0x100], R18 ;  /* 0x0001001205007388 */ /* 0x0003e20000000400 */
[----:B------:R-:W-:Y:S01]  /*1a70*/  ISETP.LT.AND P1, PT, R0, c[0x0][0x17c], !P0 ;  /* 0x00005f0000007a0c */ /* 0x000fe20004721270 */
[C---:B------:R-:W-:Y:S01]  /*1a80*/  IMAD R0, R8.reuse, c[0x0][0x198], RZ ;  /* 0x0000660008007a24 */ /* 0x040fe200078e02ff */
[----:B------:R-:W-:Y:S01]  /*1a90*/  ISETP.LT.AND P0, PT, R8, c[0x0][0x17c], !P0 ;  /* 0x00005f0008007a0c */ /* 0x000fe20004701270 */
[----:B------:R-:W-:Y:S04]  /*1aa0*/  STS.U16 [R6+0x300], R13 ;  /* 0x0003000d06007388 */ /* 0x000fe80000000400 */
[----:B------:R-:W-:Y:S01]  /*1ab0*/  BAR.SYNC.DEFER_BLOCKING 0x0 ;  /* 0x0000000000007b1d */ /* 0x000fe20000010000 */
[----:B0-----:R-:W-:-:S02]  /*1ac0*/  LEA R4, P3, R0, R7, 0x1 ;  /* 0x0000000700047211 */ /* 0x001fc400078608ff */
[----:B-1----:R-:W-:Y:S02]  /*1ad0*/  LEA.HI.X.SX32 R5, R2, c[0x0][0x174], 0x1, P2 ;  /* 0x00005d0002057a11 */ /* 0x002fe400010f0eff */
[----:B------:R-:W-:-:S04]  /*1ae0*/  LEA R2, P2, R3, R7, 0x1 ;  /* 0x0000000703027211 */ /* 0x000fc800078408ff */
[-C--:B------:R-:W-:Y:S02]  /*1af0*/  LEA.HI.X.SX32 R3, R3, R5.reuse, 0x1, P2 ;  /* 0x0000000503037211 */ /* 0x080fe400010f0eff */
[----:B------:R-:W-:Y:S01]  /*1b00*/  LEA.HI.X.SX32 R5, R0, R5, 0x1, P3 ;  /* 0x0000000500057211 */ /* 0x000fe200018f0eff */
[----:B------:R-:W0:Y:S04]  /*1b10*/  LDS R11, [R11] ;  /* 0x000000000b0b7984 */ /* 0x000e280000000800 */
[----:B0-----:R0:W-:Y:S01]  /*1b20*/  @P1 STG.E.U16 [R2.64], R11 ;  /* 0x0000000b02001986 */ /* 0x0011e2000c101506 */
[----:B------:R-:W-:Y:S05]  /*1b30*/  @!P0 EXIT ;  /* 0x000000000000894d */ /* 0x000fea0003800000 */
[----:B0-----:R-:W-:-:S05]  /*1b40*/  PRMT R2, R11, 0x7632, R2 ;  /* 0x000076320b027816 */ /* 0x001fca0000000002 */
[----:B------:R-:W-:Y:S01]  /*1b50*/  STG.E.U16 [R4.64], R2 ;  /* 0x0000000204007986 */ /* 0x000fe2000c101506 */
[----:B------:R-:W-:Y:S05]  /*1b60*/  EXIT ;  /* 0x000000000000794d */ /* 0x000fea0003800000 */
.L_x_2:
[----:B------:R-:W-:-:S00]  /*1b70*/  BRA `(.L_x_2) ;  /* 0xfffffff000007947 */ /* 0x000fc0000383ffff */
[----:B------:R-:W-:-:S00]  /*1b80*/  NOP ;  /* 0x0000000000007918 */ /* 0x000fc00000000000 */
[----:B------:R-:W-:-:S00]  /*1b90*/  NOP ;  /* 0x0000000000007918 */ /* 0x000fc00000000000 */
[----:B------:R-:W-:-:S00]  /*1ba0*/  NOP ;  /* 0x0000000000007918 */ /* 0x000fc00000000000 */
[----:B------:R-:W-:-:S00]  /*1bb0*/  NOP ;  /* 0x0000000000007918 */ /* 0x000fc00000000000 */
[----:B------:R-:W-:-:S00]  /*1bc0*/  NOP ;  /* 0x0000000000007918 */ /* 0x000fc00000000000 */
[----:B------:R-:W-:-:S00]  /*1bd0*/  NOP ;  /* 0x0000000000007918 */ /* 0x000fc00000000000 */
[----:B------:R-:W-:-:S00]  /*1be0*/  NOP ;  /* 0x0000000000007918 */ /* 0x000fc00000000000 */
[----:B------:R-:W-:-:S00]  /*1bf0*/  NOP ;  /* 0x0000000000007918 */ /* 0x000fc00000000000 */
.L_x_3:


//--------------------- .nv.shared.matmul_kernel  --------------------------
	.section	.nv.shared.matmul_kernel,"aw",@nobits
	.sectionflags	@""
	.align	16
